//
// Generated by NVIDIA NVVM Compiler
//
// Compiler Build ID: CL-36424714
// Cuda compilation tools, release 13.0, V13.0.88
// Based on NVVM 20.0.0
//

.version 9.0
.target sm_100
.address_size 64

	// .globl	_Z10computeBoxPfii
// _ZZ17bitonicSharedSortPfE2sm has been demoted
// _ZZ23bitonicSharedMergeLeapsPfiiE2sm has been demoted

.visible .entry _Z10computeBoxPfii(
	.param .u64 .ptr .align 1 _Z10computeBoxPfii_param_0,
	.param .u32 _Z10computeBoxPfii_param_1,
	.param .u32 _Z10computeBoxPfii_param_2
)
{
	.reg .pred 	%p<7>;
	.reg .b32 	%r<14>;
	.reg .b32 	%f<3>;
	.reg .b64 	%rd<7>;

	ld.param.u64 	%rd3, [_Z10computeBoxPfii_param_0];
	ld.param.u32 	%r3, [_Z10computeBoxPfii_param_1];
	ld.param.u32 	%r4, [_Z10computeBoxPfii_param_2];
	cvta.to.global.u64 	%rd4, %rd3;
	mov.u32 	%r5, %tid.x;
	mov.u32 	%r6, %ctaid.x;
	mov.u32 	%r7, %ntid.x;
	mad.lo.s32 	%r8, %r6, %r7, %r5;
	rem.s32 	%r1, %r8, %r3;
	shr.u32 	%r9, %r3, 31;
	add.s32 	%r10, %r3, %r9;
	shr.s32 	%r2, %r10, 1;
	setp.ge.s32 	%p1, %r1, %r2;
	rem.s32 	%r11, %r8, %r4;
	sub.s32 	%r12, %r8, %r11;
	add.s32 	%r13, %r12, %r8;
	mul.wide.s32 	%rd5, %r13, 4;
	add.s64 	%rd1, %rd4, %rd5;
	mul.wide.s32 	%rd6, %r4, 4;
	add.s64 	%rd2, %rd1, %rd6;
	ld.global.f32 	%f1, [%rd1];
	ld.global.f32 	%f2, [%rd2];
	setp.leu.f32 	%p2, %f1, %f2;
	or.pred  	%p3, %p1, %p2;
	@%p3 bra 	$L__BB0_2;
	st.global.f32 	[%rd1], %f2;
	st.global.f32 	[%rd2], %f1;
	bra.uni 	$L__BB0_4;
$L__BB0_2:
	setp.lt.s32 	%p4, %r1, %r2;
	setp.geu.f32 	%p5, %f1, %f2;
	or.pred  	%p6, %p4, %p5;
	@%p6 bra 	$L__BB0_4;
	st.global.f32 	[%rd1], %f2;
	st.global.f32 	[%rd2], %f1;
$L__BB0_4:
	ret;

}
	// .globl	_Z17computeBoxForwardPfii
.visible .entry _Z17computeBoxForwardPfii(
	.param .u64 .ptr .align 1 _Z17computeBoxForwardPfii_param_0,
	.param .u32 _Z17computeBoxForwardPfii_param_1,
	.param .u32 _Z17computeBoxForwardPfii_param_2
)
{
	.reg .pred 	%p<2>;
	.reg .b32 	%r<9>;
	.reg .b32 	%f<3>;
	.reg .b64 	%rd<7>;

	ld.param.u64 	%rd3, [_Z17computeBoxForwardPfii_param_0];
	ld.param.u32 	%r1, [_Z17computeBoxForwardPfii_param_2];
	cvta.to.global.u64 	%rd4, %rd3;
	mov.u32 	%r2, %tid.x;
	mov.u32 	%r3, %ctaid.x;
	mov.u32 	%r4, %ntid.x;
	mad.lo.s32 	%r5, %r3, %r4, %r2;
	rem.s32 	%r6, %r5, %r1;
	sub.s32 	%r7, %r5, %r6;
	add.s32 	%r8, %r7, %r5;
	mul.wide.s32 	%rd5, %r8, 4;
	add.s64 	%rd1, %rd4, %rd5;
	mul.wide.s32 	%rd6, %r1, 4;
	add.s64 	%rd2, %rd1, %rd6;
	ld.global.f32 	%f1, [%rd1];
	ld.global.f32 	%f2, [%rd2];
	setp.leu.f32 	%p1, %f1, %f2;
	@%p1 bra 	$L__BB1_2;
	st.global.f32 	[%rd1], %f2;
	st.global.f32 	[%rd2], %f1;
$L__BB1_2:
	ret;

}
	// .globl	_Z17bitonicSharedSortPf
.visible .entry _Z17bitonicSharedSortPf(
	.param .u64 .ptr .align 1 _Z17bitonicSharedSortPf_param_0
)
{
	.reg .pred 	%p<32>;
	.reg .b32 	%r<84>;
	.reg .b32 	%f<33>;
	.reg .b64 	%rd<5>;
	// demoted variable
	.shared .align 4 .b8 _ZZ17bitonicSharedSortPfE2sm[32768];
	ld.param.u64 	%rd2, [_Z17bitonicSharedSortPf_param_0];
	cvta.to.global.u64 	%rd3, %rd2;
	mov.u32 	%r41, %ctaid.x;
	shl.b32 	%r42, %r41, 13;
	mov.u32 	%r1, %tid.x;
	or.b32  	%r43, %r42, %r1;
	mul.wide.u32 	%rd4, %r43, 4;
	add.s64 	%rd1, %rd3, %rd4;
	ld.global.f32 	%f17, [%rd1];
	shl.b32 	%r44, %r1, 2;
	mov.u32 	%r45, _ZZ17bitonicSharedSortPfE2sm;
	add.s32 	%r2, %r45, %r44;
	st.shared.f32 	[%r2], %f17;
	ld.global.f32 	%f18, [%rd1+4096];
	or.b32  	%r3, %r1, 1024;
	st.shared.f32 	[%r2+4096], %f18;
	ld.global.f32 	%f19, [%rd1+8192];
	or.b32  	%r4, %r1, 2048;
	st.shared.f32 	[%r2+8192], %f19;
	ld.global.f32 	%f20, [%rd1+12288];
	or.b32  	%r5, %r1, 3072;
	st.shared.f32 	[%r2+12288], %f20;
	ld.global.f32 	%f21, [%rd1+16384];
	st.shared.f32 	[%r2+16384], %f21;
	ld.global.f32 	%f22, [%rd1+20480];
	st.shared.f32 	[%r2+20480], %f22;
	ld.global.f32 	%f23, [%rd1+24576];
	st.shared.f32 	[%r2+24576], %f23;
	ld.global.f32 	%f24, [%rd1+28672];
	st.shared.f32 	[%r2+28672], %f24;
	bar.sync 	0;
	mov.b32 	%r81, 0;
	mov.b32 	%r80, 2;
$L__BB2_1:
	shr.s32 	%r8, %r80, 1;
	add.s32 	%r46, %r80, -1;
	and.b32  	%r9, %r1, %r46;
	and.b32  	%r10, %r3, %r46;
	and.b32  	%r11, %r4, %r46;
	and.b32  	%r12, %r5, %r46;
	mov.u32 	%r82, %r80;
$L__BB2_2:
	mov.u32 	%r13, %r82;
	setp.ge.s32 	%p1, %r9, %r8;
	shr.u32 	%r82, %r13, 1;
	neg.s32 	%r15, %r82;
	and.b32  	%r49, %r1, %r15;
	shl.b32 	%r50, %r49, 2;
	add.s32 	%r16, %r2, %r50;
	shl.b32 	%r17, %r82, 2;
	add.s32 	%r18, %r16, %r17;
	ld.shared.f32 	%f1, [%r16];
	ld.shared.f32 	%f2, [%r18];
	setp.leu.f32 	%p2, %f1, %f2;
	or.pred  	%p3, %p2, %p1;
	@%p3 bra 	$L__BB2_4;
	st.shared.f32 	[%r16], %f2;
	st.shared.f32 	[%r18], %f1;
	bra.uni 	$L__BB2_6;
$L__BB2_4:
	setp.lt.s32 	%p4, %r9, %r8;
	setp.geu.f32 	%p5, %f1, %f2;
	or.pred  	%p6, %p5, %p4;
	@%p6 bra 	$L__BB2_6;
	st.shared.f32 	[%r16], %f2;
	st.shared.f32 	[%r18], %f1;
$L__BB2_6:
	setp.lt.s32 	%p7, %r10, %r8;
	and.b32  	%r55, %r3, %r15;
	shl.b32 	%r56, %r55, 2;
	add.s32 	%r19, %r2, %r56;
	add.s32 	%r20, %r19, %r17;
	ld.shared.f32 	%f3, [%r19+4096];
	ld.shared.f32 	%f4, [%r20+4096];
	setp.gt.f32 	%p8, %f3, %f4;
	and.pred  	%p9, %p8, %p7;
	@%p9 bra 	$L__BB2_9;
	setp.lt.s32 	%p10, %r10, %r8;
	setp.geu.f32 	%p11, %f3, %f4;
	or.pred  	%p12, %p11, %p10;
	@%p12 bra 	$L__BB2_10;
	st.shared.f32 	[%r19+4096], %f4;
	st.shared.f32 	[%r20+4096], %f3;
	bra.uni 	$L__BB2_10;
$L__BB2_9:
	st.shared.f32 	[%r19+4096], %f4;
	st.shared.f32 	[%r20+4096], %f3;
$L__BB2_10:
	setp.lt.s32 	%p13, %r11, %r8;
	and.b32  	%r61, %r4, %r15;
	shl.b32 	%r62, %r61, 2;
	add.s32 	%r21, %r2, %r62;
	add.s32 	%r22, %r21, %r17;
	ld.shared.f32 	%f5, [%r21+8192];
	ld.shared.f32 	%f6, [%r22+8192];
	setp.gt.f32 	%p14, %f5, %f6;
	and.pred  	%p15, %p14, %p13;
	@%p15 bra 	$L__BB2_13;
	setp.lt.s32 	%p16, %r11, %r8;
	setp.geu.f32 	%p17, %f5, %f6;
	or.pred  	%p18, %p17, %p16;
	@%p18 bra 	$L__BB2_14;
	st.shared.f32 	[%r21+8192], %f6;
	st.shared.f32 	[%r22+8192], %f5;
	bra.uni 	$L__BB2_14;
$L__BB2_13:
	st.shared.f32 	[%r21+8192], %f6;
	st.shared.f32 	[%r22+8192], %f5;
$L__BB2_14:
	setp.lt.s32 	%p19, %r12, %r8;
	and.b32  	%r67, %r5, %r15;
	shl.b32 	%r68, %r67, 2;
	add.s32 	%r23, %r2, %r68;
	add.s32 	%r24, %r23, %r17;
	ld.shared.f32 	%f7, [%r23+12288];
	ld.shared.f32 	%f8, [%r24+12288];
	setp.gt.f32 	%p20, %f7, %f8;
	and.pred  	%p21, %p20, %p19;
	@%p21 bra 	$L__BB2_17;
	setp.lt.s32 	%p22, %r12, %r8;
	setp.geu.f32 	%p23, %f7, %f8;
	or.pred  	%p24, %p23, %p22;
	@%p24 bra 	$L__BB2_18;
	st.shared.f32 	[%r23+12288], %f8;
	st.shared.f32 	[%r24+12288], %f7;
	bra.uni 	$L__BB2_18;
$L__BB2_17:
	st.shared.f32 	[%r23+12288], %f8;
	st.shared.f32 	[%r24+12288], %f7;
$L__BB2_18:
	bar.sync 	0;
	setp.gt.u32 	%p25, %r13, 3;
	@%p25 bra 	$L__BB2_2;
	shl.b32 	%r80, %r80, 1;
	add.s32 	%r81, %r81, 1;
	setp.ne.s32 	%p26, %r81, 12;
	@%p26 bra 	$L__BB2_1;
	mov.b32 	%r83, 4096;
$L__BB2_21:
	neg.s32 	%r28, %r83;
	and.b32  	%r72, %r1, %r28;
	shl.b32 	%r73, %r72, 2;
	add.s32 	%r29, %r2, %r73;
	shl.b32 	%r30, %r83, 2;
	add.s32 	%r31, %r29, %r30;
	ld.shared.f32 	%f9, [%r29];
	ld.shared.f32 	%f10, [%r31];
	setp.leu.f32 	%p27, %f9, %f10;
	@%p27 bra 	$L__BB2_23;
	st.shared.f32 	[%r29], %f10;
	st.shared.f32 	[%r31], %f9;
$L__BB2_23:
	and.b32  	%r74, %r3, %r28;
	shl.b32 	%r75, %r74, 2;
	add.s32 	%r32, %r2, %r75;
	add.s32 	%r33, %r32, %r30;
	ld.shared.f32 	%f11, [%r32+4096];
	ld.shared.f32 	%f12, [%r33+4096];
	setp.leu.f32 	%p28, %f11, %f12;
	@%p28 bra 	$L__BB2_25;
	st.shared.f32 	[%r32+4096], %f12;
	st.shared.f32 	[%r33+4096], %f11;
$L__BB2_25:
	and.b32  	%r76, %r4, %r28;
	shl.b32 	%r77, %r76, 2;
	add.s32 	%r34, %r2, %r77;
	add.s32 	%r35, %r34, %r30;
	ld.shared.f32 	%f13, [%r34+8192];
	ld.shared.f32 	%f14, [%r35+8192];
	setp.leu.f32 	%p29, %f13, %f14;
	@%p29 bra 	$L__BB2_27;
	st.shared.f32 	[%r34+8192], %f14;
	st.shared.f32 	[%r35+8192], %f13;
$L__BB2_27:
	and.b32  	%r78, %r5, %r28;
	shl.b32 	%r79, %r78, 2;
	add.s32 	%r36, %r2, %r79;
	add.s32 	%r37, %r36, %r30;
	ld.shared.f32 	%f15, [%r36+12288];
	ld.shared.f32 	%f16, [%r37+12288];
	setp.leu.f32 	%p30, %f15, %f16;
	@%p30 bra 	$L__BB2_29;
	st.shared.f32 	[%r36+12288], %f16;
	st.shared.f32 	[%r37+12288], %f15;
$L__BB2_29:
	bar.sync 	0;
	shr.u32 	%r38, %r83, 1;
	setp.gt.u32 	%p31, %r83, 1;
	mov.u32 	%r83, %r38;
	@%p31 bra 	$L__BB2_21;
	ld.shared.f32 	%f25, [%r2];
	st.global.f32 	[%rd1], %f25;
	ld.shared.f32 	%f26, [%r2+4096];
	st.global.f32 	[%rd1+4096], %f26;
	ld.shared.f32 	%f27, [%r2+8192];
	st.global.f32 	[%rd1+8192], %f27;
	ld.shared.f32 	%f28, [%r2+12288];
	st.global.f32 	[%rd1+12288], %f28;
	ld.shared.f32 	%f29, [%r2+16384];
	st.global.f32 	[%rd1+16384], %f29;
	ld.shared.f32 	%f30, [%r2+20480];
	st.global.f32 	[%rd1+20480], %f30;
	ld.shared.f32 	%f31, [%r2+24576];
	st.global.f32 	[%rd1+24576], %f31;
	ld.shared.f32 	%f32, [%r2+28672];
	st.global.f32 	[%rd1+28672], %f32;
	ret;

}
	// .globl	_Z23bitonicSharedMergeLeapsPfii
.visible .entry _Z23bitonicSharedMergeLeapsPfii(
	.param .u64 .ptr .align 1 _Z23bitonicSharedMergeLeapsPfii_param_0,
	.param .u32 _Z23bitonicSharedMergeLeapsPfii_param_1,
	.param .u32 _Z23bitonicSharedMergeLeapsPfii_param_2
)
{
	.reg .pred 	%p<27>;
	.reg .b32 	%r<54>;
	.reg .b32 	%f<25>;
	.reg .b64 	%rd<5>;
	// demoted variable
	.shared .align 4 .b8 _ZZ23bitonicSharedMergeLeapsPfiiE2sm[32768];
	ld.param.u64 	%rd2, [_Z23bitonicSharedMergeLeapsPfii_param_0];
	ld.param.u32 	%r26, [_Z23bitonicSharedMergeLeapsPfii_param_1];
	ld.param.u32 	%r53, [_Z23bitonicSharedMergeLeapsPfii_param_2];
	cvta.to.global.u64 	%rd3, %rd2;
	mov.u32 	%r1, %ctaid.x;
	shl.b32 	%r28, %r1, 13;
	mov.u32 	%r2, %tid.x;
	or.b32  	%r29, %r28, %r2;
	mul.wide.u32 	%rd4, %r29, 4;
	add.s64 	%rd1, %rd3, %rd4;
	ld.global.f32 	%f9, [%rd1];
	shl.b32 	%r30, %r2, 2;
	mov.u32 	%r31, _ZZ23bitonicSharedMergeLeapsPfiiE2sm;
	add.s32 	%r3, %r31, %r30;
	st.shared.f32 	[%r3], %f9;
	ld.global.f32 	%f10, [%rd1+4096];
	add.s32 	%r4, %r3, 4096;
	st.shared.f32 	[%r3+4096], %f10;
	ld.global.f32 	%f11, [%rd1+8192];
	add.s32 	%r5, %r3, 8192;
	st.shared.f32 	[%r3+8192], %f11;
	ld.global.f32 	%f12, [%rd1+12288];
	add.s32 	%r6, %r3, 12288;
	st.shared.f32 	[%r3+12288], %f12;
	ld.global.f32 	%f13, [%rd1+16384];
	st.shared.f32 	[%r3+16384], %f13;
	ld.global.f32 	%f14, [%rd1+20480];
	st.shared.f32 	[%r3+20480], %f14;
	ld.global.f32 	%f15, [%rd1+24576];
	st.shared.f32 	[%r3+24576], %f15;
	ld.global.f32 	%f16, [%rd1+28672];
	st.shared.f32 	[%r3+28672], %f16;
	bar.sync 	0;
	setp.lt.s32 	%p1, %r53, 1;
	@%p1 bra 	$L__BB3_19;
	mov.u32 	%r32, %ntid.x;
	mul.lo.s32 	%r33, %r32, %r1;
	shl.b32 	%r34, %r33, 2;
	shr.u32 	%r35, %r26, 31;
	add.s32 	%r36, %r26, %r35;
	shr.s32 	%r7, %r36, 1;
	add.s32 	%r37, %r2, %r34;
	rem.s32 	%r8, %r37, %r26;
	add.s32 	%r38, %r37, 1024;
	rem.s32 	%r9, %r38, %r26;
	add.s32 	%r39, %r37, 2048;
	rem.s32 	%r10, %r39, %r26;
	add.s32 	%r40, %r37, 3072;
	rem.s32 	%r11, %r40, %r26;
	or.b32  	%r12, %r2, 3072;
	or.b32  	%r13, %r2, 2048;
	or.b32  	%r14, %r2, 1024;
$L__BB3_2:
	mov.u32 	%r15, %r53;
	setp.lt.s32 	%p2, %r8, %r7;
	rem.u32 	%r41, %r2, %r15;
	sub.s32 	%r42, %r2, %r41;
	shl.b32 	%r43, %r42, 2;
	add.s32 	%r16, %r3, %r43;
	shl.b32 	%r17, %r15, 2;
	add.s32 	%r18, %r16, %r17;
	ld.shared.f32 	%f1, [%r16];
	ld.shared.f32 	%f2, [%r18];
	setp.gt.f32 	%p3, %f1, %f2;
	and.pred  	%p4, %p2, %p3;
	@%p4 bra 	$L__BB3_3;
	bra.uni 	$L__BB3_4;
$L__BB3_3:
	st.shared.f32 	[%r16], %f2;
	st.shared.f32 	[%r18], %f1;
	bra.uni 	$L__BB3_6;
$L__BB3_4:
	setp.lt.s32 	%p5, %r8, %r7;
	setp.geu.f32 	%p6, %f1, %f2;
	or.pred  	%p7, %p5, %p6;
	@%p7 bra 	$L__BB3_6;
	st.shared.f32 	[%r16], %f2;
	st.shared.f32 	[%r18], %f1;
$L__BB3_6:
	setp.lt.s32 	%p8, %r9, %r7;
	rem.u32 	%r44, %r14, %r15;
	sub.s32 	%r45, %r2, %r44;
	shl.b32 	%r46, %r45, 2;
	add.s32 	%r19, %r4, %r46;
	add.s32 	%r20, %r19, %r17;
	ld.shared.f32 	%f3, [%r19+4096];
	ld.shared.f32 	%f4, [%r20+4096];
	setp.gt.f32 	%p9, %f3, %f4;
	and.pred  	%p10, %p8, %p9;
	@%p10 bra 	$L__BB3_9;
	setp.lt.s32 	%p11, %r9, %r7;
	setp.geu.f32 	%p12, %f3, %f4;
	or.pred  	%p13, %p11, %p12;
	@%p13 bra 	$L__BB3_10;
	st.shared.f32 	[%r19+4096], %f4;
	st.shared.f32 	[%r20+4096], %f3;
	bra.uni 	$L__BB3_10;
$L__BB3_9:
	st.shared.f32 	[%r19+4096], %f4;
	st.shared.f32 	[%r20+4096], %f3;
$L__BB3_10:
	setp.lt.s32 	%p14, %r10, %r7;
	rem.u32 	%r47, %r13, %r15;
	sub.s32 	%r48, %r2, %r47;
	shl.b32 	%r49, %r48, 2;
	add.s32 	%r21, %r5, %r49;
	add.s32 	%r22, %r21, %r17;
	ld.shared.f32 	%f5, [%r21+8192];
	ld.shared.f32 	%f6, [%r22+8192];
	setp.gt.f32 	%p15, %f5, %f6;
	and.pred  	%p16, %p14, %p15;
	@%p16 bra 	$L__BB3_13;
	setp.lt.s32 	%p17, %r10, %r7;
	setp.geu.f32 	%p18, %f5, %f6;
	or.pred  	%p19, %p17, %p18;
	@%p19 bra 	$L__BB3_14;
	st.shared.f32 	[%r21+8192], %f6;
	st.shared.f32 	[%r22+8192], %f5;
	bra.uni 	$L__BB3_14;
$L__BB3_13:
	st.shared.f32 	[%r21+8192], %f6;
	st.shared.f32 	[%r22+8192], %f5;
$L__BB3_14:
	setp.lt.s32 	%p20, %r11, %r7;
	rem.u32 	%r50, %r12, %r15;
	sub.s32 	%r51, %r2, %r50;
	shl.b32 	%r52, %r51, 2;
	add.s32 	%r23, %r6, %r52;
	add.s32 	%r24, %r23, %r17;
	ld.shared.f32 	%f7, [%r23+12288];
	ld.shared.f32 	%f8, [%r24+12288];
	setp.gt.f32 	%p21, %f7, %f8;
	and.pred  	%p22, %p20, %p21;
	@%p22 bra 	$L__BB3_17;
	setp.lt.s32 	%p23, %r11, %r7;
	setp.geu.f32 	%p24, %f7, %f8;
	or.pred  	%p25, %p23, %p24;
	@%p25 bra 	$L__BB3_18;
	st.shared.f32 	[%r23+12288], %f8;
	st.shared.f32 	[%r24+12288], %f7;
	bra.uni 	$L__BB3_18;
$L__BB3_17:
	st.shared.f32 	[%r23+12288], %f8;
	st.shared.f32 	[%r24+12288], %f7;
$L__BB3_18:
	bar.sync 	0;
	shr.u32 	%r53, %r15, 1;
	setp.lt.u32 	%p26, %r15, 2;
	@%p26 bra 	$L__BB3_19;
	bra.uni 	$L__BB3_2;
$L__BB3_19:
	ld.shared.f32 	%f17, [%r3];
	st.global.f32 	[%rd1], %f17;
	ld.shared.f32 	%f18, [%r3+4096];
	st.global.f32 	[%rd1+4096], %f18;
	ld.shared.f32 	%f19, [%r3+8192];
	st.global.f32 	[%rd1+8192], %f19;
	ld.shared.f32 	%f20, [%r3+12288];
	st.global.f32 	[%rd1+12288], %f20;
	ld.shared.f32 	%f21, [%r3+16384];
	st.global.f32 	[%rd1+16384], %f21;
	ld.shared.f32 	%f22, [%r3+20480];
	st.global.f32 	[%rd1+20480], %f22;
	ld.shared.f32 	%f23, [%r3+24576];
	st.global.f32 	[%rd1+24576], %f23;
	ld.shared.f32 	%f24, [%r3+28672];
	st.global.f32 	[%rd1+28672], %f24;
	ret;

}


// ===== COMPILED SASS (sm_100) =====

	.target	sm_100

	.elftype	@"ET_EXEC"


//--------------------- .note.nv.tkinfo           --------------------------
	.section	.note.nv.tkinfo,"",@"SHT_NOTE"
	.sectionflags	@"SHF_NOTE_NV_TKINFO"
	.tkinfo
        /*0018*/ 	.word	0x00000002
        /*0030*/ 	.string	""
        /*0030*/ 	.string	"ptxas"
        /*0030*/ 	.string	"Cuda compilation tools, release 13.0, V13.0.88"
        /*0030*/ 	.string	"Build cuda_13.0.r13.0/compiler.36424714_0"
        /*0030*/ 	.string	"-arch sm_100 -m 64 "



//--------------------- .note.nv.cuinfo           --------------------------
	.section	.note.nv.cuinfo,"",@"SHT_NOTE"
	.sectionflags	@"SHF_NOTE_NV_CUINFO"
        /*0018*/ 	.short	0x0002
        /*001a*/ 	.short	0x0064
        /*001c*/ 	.short	0x0082
	.zero		2


//--------------------- .nv.info                  --------------------------
	.section	.nv.info,"",@"SHT_CUDA_INFO"
	.align	4


	//----- nvinfo : EIATTR_REGCOUNT
	.align		4
        /*0000*/ 	.byte	0x04, 0x2f
        /*0002*/ 	.short	(.L_1 - .L_0)
	.align		4
.L_0:
        /*0004*/ 	.word	index@(_Z10computeBoxPfii)
        /*0008*/ 	.word	0x00000011


	//----- nvinfo : EIATTR_FRAME_SIZE
	.align		4
.L_1:
        /*000c*/ 	.byte	0x04, 0x11
        /*000e*/ 	.short	(.L_3 - .L_2)
	.align		4
.L_2:
        /*0010*/ 	.word	index@(_Z10computeBoxPfii)
        /*0014*/ 	.word	0x00000000


	//----- nvinfo : EIATTR_REGCOUNT
	.align		4
.L_3:
        /*0018*/ 	.byte	0x04, 0x2f
        /*001a*/ 	.short	(.L_5 - .L_4)
	.align		4
.L_4:
        /*001c*/ 	.word	index@(_Z17computeBoxForwardPfii)
        /*0020*/ 	.word	0x0000000c


	//----- nvinfo : EIATTR_FRAME_SIZE
	.align		4
.L_5:
        /*0024*/ 	.byte	0x04, 0x11
        /*0026*/ 	.short	(.L_7 - .L_6)
	.align		4
.L_6:
        /*0028*/ 	.word	index@(_Z17computeBoxForwardPfii)
        /*002c*/ 	.word	0x00000000


	//----- nvinfo : EIATTR_REGCOUNT
	.align		4
.L_7:
        /*0030*/ 	.byte	0x04, 0x2f
        /*0032*/ 	.short	(.L_9 - .L_8)
	.align		4
.L_8:
        /*0034*/ 	.word	index@(_Z17bitonicSharedSortPf)
        /*0038*/ 	.word	0x00000017


	//----- nvinfo : EIATTR_FRAME_SIZE
	.align		4
.L_9:
        /*003c*/ 	.byte	0x04, 0x11
        /*003e*/ 	.short	(.L_11 - .L_10)
	.align		4
.L_10:
        /*0040*/ 	.word	index@(_Z17bitonicSharedSortPf)
        /*0044*/ 	.word	0x00000000


	//----- nvinfo : EIATTR_REGCOUNT
	.align		4
.L_11:
        /*0048*/ 	.byte	0x04, 0x2f
        /*004a*/ 	.short	(.L_13 - .L_12)
	.align		4
.L_12:
        /*004c*/ 	.word	index@(_Z23bitonicSharedMergeLeapsPfii)
        /*0050*/ 	.word	0x0000001a


	//----- nvinfo : EIATTR_FRAME_SIZE
	.align		4
.L_13:
        /*0054*/ 	.byte	0x04, 0x11
        /*0056*/ 	.short	(.L_15 - .L_14)
	.align		4
.L_14:
        /*0058*/ 	.word	index@(_Z23bitonicSharedMergeLeapsPfii)
        /*005c*/ 	.word	0x00000000


	//----- nvinfo : EIATTR_MIN_STACK_SIZE
	.align		4
.L_15:
        /*0060*/ 	.byte	0x04, 0x12
        /*0062*/ 	.short	(.L_17 - .L_16)
	.align		4
.L_16:
        /*0064*/ 	.word	index@(_Z23bitonicSharedMergeLeapsPfii)
        /*0068*/ 	.word	0x00000000


	//----- nvinfo : EIATTR_MIN_STACK_SIZE
	.align		4
.L_17:
        /*006c*/ 	.byte	0x04, 0x12
        /*006e*/ 	.short	(.L_19 - .L_18)
	.align		4
.L_18:
        /*0070*/ 	.word	index@(_Z17bitonicSharedSortPf)
        /*0074*/ 	.word	0x00000000


	//----- nvinfo : EIATTR_MIN_STACK_SIZE
	.align		4
.L_19:
        /*0078*/ 	.byte	0x04, 0x12
        /*007a*/ 	.short	(.L_21 - .L_20)
	.align		4
.L_20:
        /*007c*/ 	.word	index@(_Z17computeBoxForwardPfii)
        /*0080*/ 	.word	0x00000000


	//----- nvinfo : EIATTR_MIN_STACK_SIZE
	.align		4
.L_21:
        /*0084*/ 	.byte	0x04, 0x12
        /*0086*/ 	.short	(.L_23 - .L_22)
	.align		4
.L_22:
        /*0088*/ 	.word	index@(_Z10computeBoxPfii)
        /*008c*/ 	.word	0x00000000
.L_23:


//--------------------- .nv.compat                --------------------------
	.section	.nv.compat,"",@"SHT_CUDA_COMPAT_INFO"
	.align	4
        /*0000*/ 	.byte	0x02, 0x09, 0x00, 0x00, 0x02, 0x02, 0x01, 0x00, 0x02, 0x05, 0x05, 0x00, 0x03, 0x07, 0x01, 0x01
        /*0010*/ 	.byte	0x02, 0x03, 0x00, 0x00, 0x02, 0x06, 0x01, 0x00, 0x04, 0x0b, 0x08, 0x00, 0x09, 0x00, 0x00, 0x00
        /*0020*/ 	.byte	0x00, 0x00, 0x00, 0x00


//--------------------- .nv.info._Z23bitonicSharedMergeLeapsPfii --------------------------
	.section	.nv.info._Z23bitonicSharedMergeLeapsPfii,"",@"SHT_CUDA_INFO"
	.sectionflags	@""
	.align	4


	//----- nvinfo : EIATTR_CUDA_API_VERSION
	.align		4
        /*0000*/ 	.byte	0x04, 0x37
        /*0002*/ 	.short	(.L_25 - .L_24)
.L_24:
        /*0004*/ 	.word	0x00000082


	//----- nvinfo : EIATTR_KPARAM_INFO
	.align		4
.L_25:
        /*0008*/ 	.byte	0x04, 0x17
        /*000a*/ 	.short	(.L_27 - .L_26)
.L_26:
        /*000c*/ 	.word	0x00000000
        /*0010*/ 	.short	0x0002
        /*0012*/ 	.short	0x000c
        /*0014*/ 	.byte	0x00, 0xf0, 0x11, 0x00


	//----- nvinfo : EIATTR_KPARAM_INFO
	.align		4
.L_27:
        /*0018*/ 	.byte	0x04, 0x17
        /*001a*/ 	.short	(.L_29 - .L_28)
.L_28:
        /*001c*/ 	.word	0x00000000
        /*0020*/ 	.short	0x0001
        /*0022*/ 	.short	0x0008
        /*0024*/ 	.byte	0x00, 0xf0, 0x11, 0x00


	//----- nvinfo : EIATTR_KPARAM_INFO
	.align		4
.L_29:
        /*0028*/ 	.byte	0x04, 0x17
        /*002a*/ 	.short	(.L_31 - .L_30)
.L_30:
        /*002c*/ 	.word	0x00000000
        /*0030*/ 	.short	0x0000
        /*0032*/ 	.short	0x0000
        /*0034*/ 	.byte	0x00, 0xf5, 0x21, 0x00


	//----- nvinfo : EIATTR_SPARSE_MMA_MASK
	.align		4
.L_31:
        /*0038*/ 	.byte	0x03, 0x50
        /*003a*/ 	.short	0x0000


	//----- nvinfo : EIATTR_MAXREG_COUNT
	.align		4
        /*003c*/ 	.byte	0x03, 0x1b
        /*003e*/ 	.short	0x00ff


	//----- nvinfo : EIATTR_NUM_BARRIERS
	.align		4
        /*0040*/ 	.byte	0x02, 0x4c
        /*0042*/ 	.byte	0x01
	.zero		1


	//----- nvinfo : EIATTR_MERCURY_ISA_VERSION
	.align		4
        /*0044*/ 	.byte	0x03, 0x5f
        /*0046*/ 	.short	0x0101


	//----- nvinfo : EIATTR_VRC_CTA_INIT_COUNT
	.align		4
        /*0048*/ 	.byte	0x02, 0x4a
	.zero		1
	.zero		1


	//----- nvinfo : EIATTR_EXIT_INSTR_OFFSETS
	.align		4
        /*004c*/ 	.byte	0x04, 0x1c
        /*004e*/ 	.short	(.L_33 - .L_32)


	//   ....[0]....
.L_32:
        /*0050*/ 	.word	0x00000f10


	//----- nvinfo : EIATTR_CRS_STACK_SIZE
	.align		4
.L_33:
        /*0054*/ 	.byte	0x04, 0x1e
        /*0056*/ 	.short	(.L_35 - .L_34)
.L_34:
        /*0058*/ 	.word	0x00000000


	//----- nvinfo : EIATTR_CBANK_PARAM_SIZE
	.align		4
.L_35:
        /*005c*/ 	.byte	0x03, 0x19
        /*005e*/ 	.short	0x0010


	//----- nvinfo : EIATTR_PARAM_CBANK
	.align		4
        /*0060*/ 	.byte	0x04, 0x0a
        /*0062*/ 	.short	(.L_37 - .L_36)
	.align		4
.L_36:
        /*0064*/ 	.word	index@(.nv.constant0._Z23bitonicSharedMergeLeapsPfii)
        /*0068*/ 	.short	0x0380
        /*006a*/ 	.short	0x0010


	//----- nvinfo : EIATTR_SW_WAR
	.align		4
.L_37:
        /*006c*/ 	.byte	0x04, 0x36
        /*006e*/ 	.short	(.L_39 - .L_38)
.L_38:
        /*0070*/ 	.word	0x00000008
.L_39:


//--------------------- .nv.info._Z17bitonicSharedSortPf --------------------------
	.section	.nv.info._Z17bitonicSharedSortPf,"",@"SHT_CUDA_INFO"
	.sectionflags	@""
	.align	4


	//----- nvinfo : EIATTR_CUDA_API_VERSION
	.align		4
        /*0000*/ 	.byte	0x04, 0x37
        /*0002*/ 	.short	(.L_41 - .L_40)
.L_40:
        /*0004*/ 	.word	0x00000082


	//----- nvinfo : EIATTR_KPARAM_INFO
	.align		4
.L_41:
        /*0008*/ 	.byte	0x04, 0x17
        /*000a*/ 	.short	(.L_43 - .L_42)
.L_42:
        /*000c*/ 	.word	0x00000000
        /*0010*/ 	.short	0x0000
        /*0012*/ 	.short	0x0000
        /*0014*/ 	.byte	0x00, 0xf5, 0x21, 0x00


	//----- nvinfo : EIATTR_SPARSE_MMA_MASK
	.align		4
.L_43:
        /*0018*/ 	.byte	0x03, 0x50
        /*001a*/ 	.short	0x0000


	//----- nvinfo : EIATTR_MAXREG_COUNT
	.align		4
        /*001c*/ 	.byte	0x03, 0x1b
        /*001e*/ 	.short	0x00ff


	//----- nvinfo : EIATTR_NUM_BARRIERS
	.align		4
        /*0020*/ 	.byte	0x02, 0x4c
        /*0022*/ 	.byte	0x01
	.zero		1


	//----- nvinfo : EIATTR_MERCURY_ISA_VERSION
	.align		4
        /*0024*/ 	.byte	0x03, 0x5f
        /*0026*/ 	.short	0x0101


	//----- nvinfo : EIATTR_VRC_CTA_INIT_COUNT
	.align		4
        /*0028*/ 	.byte	0x02, 0x4a
	.zero		1
	.zero		1


	//----- nvinfo : EIATTR_EXIT_INSTR_OFFSETS
	.align		4
        /*002c*/ 	.byte	0x04, 0x1c
        /*002e*/ 	.short	(.L_45 - .L_44)


	//   ....[0]....
.L_44:
        /*0030*/ 	.word	0x00000aa0


	//----- nvinfo : EIATTR_CRS_STACK_SIZE
	.align		4
.L_45:
        /*0034*/ 	.byte	0x04, 0x1e
        /*0036*/ 	.short	(.L_47 - .L_46)
.L_46:
        /*0038*/ 	.word	0x00000000


	//----- nvinfo : EIATTR_CBANK_PARAM_SIZE
	.align		4
.L_47:
        /*003c*/ 	.byte	0x03, 0x19
        /*003e*/ 	.short	0x0008


	//----- nvinfo : EIATTR_PARAM_CBANK
	.align		4
        /*0040*/ 	.byte	0x04, 0x0a
        /*0042*/ 	.short	(.L_49 - .L_48)
	.align		4
.L_48:
        /*0044*/ 	.word	index@(.nv.constant0._Z17bitonicSharedSortPf)
        /*0048*/ 	.short	0x0380
        /*004a*/ 	.short	0x0008


	//----- nvinfo : EIATTR_SW_WAR
	.align		4
.L_49:
        /*004c*/ 	.byte	0x04, 0x36
        /*004e*/ 	.short	(.L_51 - .L_50)
.L_50:
        /*0050*/ 	.word	0x00000008
.L_51:


//--------------------- .nv.info._Z17computeBoxForwardPfii --------------------------
	.section	.nv.info._Z17computeBoxForwardPfii,"",@"SHT_CUDA_INFO"
	.sectionflags	@""
	.align	4


	//----- nvinfo : EIATTR_CUDA_API_VERSION
	.align		4
        /*0000*/ 	.byte	0x04, 0x37
        /*0002*/ 	.short	(.L_53 - .L_52)
.L_52:
        /*0004*/ 	.word	0x00000082


	//----- nvinfo : EIATTR_KPARAM_INFO
	.align		4
.L_53:
        /*0008*/ 	.byte	0x04, 0x17
        /*000a*/ 	.short	(.L_55 - .L_54)
.L_54:
        /*000c*/ 	.word	0x00000000
        /*0010*/ 	.short	0x0002
        /*0012*/ 	.short	0x000c
        /*0014*/ 	.byte	0x00, 0xf0, 0x11, 0x00


	//----- nvinfo : EIATTR_KPARAM_INFO
	.align		4
.L_55:
        /*0018*/ 	.byte	0x04, 0x17
        /*001a*/ 	.short	(.L_57 - .L_56)
.L_56:
        /*001c*/ 	.word	0x00000000
        /*0020*/ 	.short	0x0001
        /*0022*/ 	.short	0x0008
        /*0024*/ 	.byte	0x00, 0xf0, 0x11, 0x00


	//----- nvinfo : EIATTR_KPARAM_INFO
	.align		4
.L_57:
        /*0028*/ 	.byte	0x04, 0x17
        /*002a*/ 	.short	(.L_59 - .L_58)
.L_58:
        /*002c*/ 	.word	0x00000000
        /*0030*/ 	.short	0x0000
        /*0032*/ 	.short	0x0000
        /*0034*/ 	.byte	0x00, 0xf5, 0x21, 0x00


	//----- nvinfo : EIATTR_SPARSE_MMA_MASK
	.align		4
.L_59:
        /*0038*/ 	.byte	0x03, 0x50
        /*003a*/ 	.short	0x0000


	//----- nvinfo : EIATTR_MAXREG_COUNT
	.align		4
        /*003c*/ 	.byte	0x03, 0x1b
        /*003e*/ 	.short	0x00ff


	//----- nvinfo : EIATTR_MERCURY_ISA_VERSION
	.align		4
        /*0040*/ 	.byte	0x03, 0x5f
        /*0042*/ 	.short	0x0101


	//----- nvinfo : EIATTR_VRC_CTA_INIT_COUNT
	.align		4
        /*0044*/ 	.byte	0x02, 0x4a
	.zero		1
	.zero		1


	//----- nvinfo : EIATTR_EXIT_INSTR_OFFSETS
	.align		4
        /*0048*/ 	.byte	0x04, 0x1c
        /*004a*/ 	.short	(.L_61 - .L_60)


	//   ....[0]....
.L_60:
        /*004c*/ 	.word	0x00000230


	//   ....[1]....
        /*0050*/ 	.word	0x00000260


	//----- nvinfo : EIATTR_CBANK_PARAM_SIZE
	.align		4
.L_61:
        /*0054*/ 	.byte	0x03, 0x19
        /*0056*/ 	.short	0x0010


	//----- nvinfo : EIATTR_PARAM_CBANK
	.align		4
        /*0058*/ 	.byte	0x04, 0x0a
        /*005a*/ 	.short	(.L_63 - .L_62)
	.align		4
.L_62:
        /*005c*/ 	.word	index@(.nv.constant0._Z17computeBoxForwardPfii)
        /*0060*/ 	.short	0x0380
        /*0062*/ 	.short	0x0010


	//----- nvinfo : EIATTR_SW_WAR
	.align		4
.L_63:
        /*0064*/ 	.byte	0x04, 0x36
        /*0066*/ 	.short	(.L_65 - .L_64)
.L_64:
        /*0068*/ 	.word	0x00000008
.L_65:


//--------------------- .nv.info._Z10computeBoxPfii --------------------------
	.section	.nv.info._Z10computeBoxPfii,"",@"SHT_CUDA_INFO"
	.sectionflags	@""
	.align	4


	//----- nvinfo : EIATTR_CUDA_API_VERSION
	.align		4
        /*0000*/ 	.byte	0x04, 0x37
        /*0002*/ 	.short	(.L_67 - .L_66)
.L_66:
        /*0004*/ 	.word	0x00000082


	//----- nvinfo : EIATTR_KPARAM_INFO
	.align		4
.L_67:
        /*0008*/ 	.byte	0x04, 0x17
        /*000a*/ 	.short	(.L_69 - .L_68)
.L_68:
        /*000c*/ 	.word	0x00000000
        /*0010*/ 	.short	0x0002
        /*0012*/ 	.short	0x000c
        /*0014*/ 	.byte	0x00, 0xf0, 0x11, 0x00


	//----- nvinfo : EIATTR_KPARAM_INFO
	.align		4
.L_69:
        /*0018*/ 	.byte	0x04, 0x17
        /*001a*/ 	.short	(.L_71 - .L_70)
.L_70:
        /*001c*/ 	.word	0x00000000
        /*0020*/ 	.short	0x0001
        /*0022*/ 	.short	0x0008
        /*0024*/ 	.byte	0x00, 0xf0, 0x11, 0x00


	//----- nvinfo : EIATTR_KPARAM_INFO
	.align		4
.L_71:
        /*0028*/ 	.byte	0x04, 0x17
        /*002a*/ 	.short	(.L_73 - .L_72)
.L_72:
        /*002c*/ 	.word	0x00000000
        /*0030*/ 	.short	0x0000
        /*0032*/ 	.short	0x0000
        /*0034*/ 	.byte	0x00, 0xf5, 0x21, 0x00


	//----- nvinfo : EIATTR_SPARSE_MMA_MASK
	.align		4
.L_73:
        /*0038*/ 	.byte	0x03, 0x50
        /*003a*/ 	.short	0x0000


	//----- nvinfo : EIATTR_MAXREG_COUNT
	.align		4
        /*003c*/ 	.byte	0x03, 0x1b
        /*003e*/ 	.short	0x00ff


	//----- nvinfo : EIATTR_MERCURY_ISA_VERSION
	.align		4
        /*0040*/ 	.byte	0x03, 0x5f
        /*0042*/ 	.short	0x0101


	//----- nvinfo : EIATTR_VRC_CTA_INIT_COUNT
	.align		4
        /*0044*/ 	.byte	0x02, 0x4a
	.zero		1
	.zero		1


	//----- nvinfo : EIATTR_EXIT_INSTR_OFFSETS
	.align		4
        /*0048*/ 	.byte	0x04, 0x1c
        /*004a*/ 	.short	(.L_75 - .L_74)


	//   ....[0]....
.L_74:
        /*004c*/ 	.word	0x000003d0


	//   ....[1]....
        /*0050*/ 	.word	0x00000400


	//   ....[2]....
        /*0054*/ 	.word	0x00000430


	//----- nvinfo : EIATTR_CBANK_PARAM_SIZE
	.align		4
.L_75:
        /*0058*/ 	.byte	0x03, 0x19
        /*005a*/ 	.short	0x0010


	//----- nvinfo : EIATTR_PARAM_CBANK
	.align		4
        /*005c*/ 	.byte	0x04, 0x0a
        /*005e*/ 	.short	(.L_77 - .L_76)
	.align		4
.L_76:
        /*0060*/ 	.word	index@(.nv.constant0._Z10computeBoxPfii)
        /*0064*/ 	.short	0x0380
        /*0066*/ 	.short	0x0010


	//----- nvinfo : EIATTR_SW_WAR
	.align		4
.L_77:
        /*0068*/ 	.byte	0x04, 0x36
        /*006a*/ 	.short	(.L_79 - .L_78)
.L_78:
        /*006c*/ 	.word	0x00000008
.L_79:


//--------------------- .nv.callgraph             --------------------------
	.section	.nv.callgraph,"",@"SHT_CUDA_CALLGRAPH"
	.align	4
	.sectionentsize	8
	.align		4
        /*0000*/ 	.word	0x00000000
	.align		4
        /*0004*/ 	.word	0xffffffff
	.align		4
        /*0008*/ 	.word	0x00000000
	.align		4
        /*000c*/ 	.word	0xfffffffe
	.align		4
        /*0010*/ 	.word	0x00000000
	.align		4
        /*0014*/ 	.word	0xfffffffd
	.align		4
        /*0018*/ 	.word	0x00000000
	.align		4
        /*001c*/ 	.word	0xfffffffc


//--------------------- .text._Z23bitonicSharedMergeLeapsPfii --------------------------
	.section	.text._Z23bitonicSharedMergeLeapsPfii,"ax",@progbits
	.align	128
        .global         _Z23bitonicSharedMergeLeapsPfii
        .type           _Z23bitonicSharedMergeLeapsPfii,@function
        .size           _Z23bitonicSharedMergeLeapsPfii,(.L_x_32 - _Z23bitonicSharedMergeLeapsPfii)
        .other          _Z23bitonicSharedMergeLeapsPfii,@"STO_CUDA_ENTRY STV_DEFAULT"
_Z23bitonicSharedMergeLeapsPfii:
.text._Z23bitonicSharedMergeLeapsPfii:
[----:B------:R-:W-:Y:S01]  /*0000*/  LDC R1, c[0x0][0x37c] ;  /* 0x0000df00ff017b82 */ /* 0x000fe20000000800 */
[----:B------:R-:W0:Y:S07]  /*0010*/  S2R R0, SR_TID.X ;  /* 0x0000000000007919 */ /* 0x000e2e0000002100 */
[----:B------:R-:W1:Y:S01]  /*0020*/  S2UR UR8, SR_CTAID.X ;  /* 0x00000000000879c3 */ /* 0x000e620000002500 */
[----:B------:R-:W2:Y:S07]  /*0030*/  LDCU.64 UR6, c[0x0][0x358] ;  /* 0x00006b00ff0677ac */ /* 0x000eae0008000a00 */
[----:B------:R-:W3:Y:S01]  /*0040*/  LDC.64 R2, c[0x0][0x380] ;  /* 0x0000e000ff027b82 */ /* 0x000ee20000000a00 */
[----:B-1----:R-:W-:-:S06]  /*0050*/  USHF.L.U32 UR4, UR8, 0xd, URZ ;  /* 0x0000000d08047899 */ /* 0x002fcc00080006ff */
[----:B0-----:R-:W-:-:S05]  /*0060*/  LOP3.LUT R5, R0, UR4, RZ, 0xfc, !PT ;  /* 0x0000000400057c12 */ /* 0x001fca000f8efcff */
[----:B---3--:R-:W-:-:S05]  /*0070*/  IMAD.WIDE.U32 R2, R5, 0x4, R2 ;  /* 0x0000000405027825 */ /* 0x008fca00078e0002 */
[----:B--2---:R-:W2:Y:S04]  /*0080*/  LDG.E R5, desc[UR6][R2.64] ;  /* 0x0000000602057981 */ /* 0x004ea8000c1e1900 */
[----:B------:R-:W3:Y:S04]  /*0090*/  LDG.E R7, desc[UR6][R2.64+0x1000] ;  /* 0x0010000602077981 */ /* 0x000ee8000c1e1900 */
[----:B------:R-:W4:Y:S04]  /*00a0*/  LDG.E R9, desc[UR6][R2.64+0x2000] ;  /* 0x0020000602097981 */ /* 0x000f28000c1e1900 */
[----:B------:R-:W5:Y:S04]  /*00b0*/  LDG.E R11, desc[UR6][R2.64+0x3000] ;  /* 0x00300006020b7981 */ /* 0x000f68000c1e1900 */
[----:B------:R-:W5:Y:S04]  /*00c0*/  LDG.E R13, desc[UR6][R2.64+0x4000] ;  /* 0x00400006020d7981 */ /* 0x000f68000c1e1900 */
[----:B------:R-:W5:Y:S04]  /*00d0*/  LDG.E R15, desc[UR6][R2.64+0x5000] ;  /* 0x00500006020f7981 */ /* 0x000f68000c1e1900 */
[----:B------:R-:W5:Y:S04]  /*00e0*/  LDG.E R17, desc[UR6][R2.64+0x6000] ;  /* 0x0060000602117981 */ /* 0x000f68000c1e1900 */
[----:B------:R-:W5:Y:S01]  /*00f0*/  LDG.E R19, desc[UR6][R2.64+0x7000] ;  /* 0x0070000602137981 */ /* 0x000f62000c1e1900 */
[----:B------:R-:W0:Y:S01]  /*0100*/  S2UR UR5, SR_CgaCtaId ;  /* 0x00000000000579c3 */ /* 0x000e220000008800 */
[----:B------:R-:W-:-:S02]  /*0110*/  UMOV UR4, 0x400 ;  /* 0x0000040000047882 */ /* 0x000fc40000000000 */
[----:B0-----:R-:W-:-:S06]  /*0120*/  ULEA UR4, UR5, UR4, 0x18 ;  /* 0x0000000405047291 */ /* 0x001fcc000f8ec0ff */
[----:B------:R-:W-:-:S05]  /*0130*/  LEA R6, R0, UR4, 0x2 ;  /* 0x0000000400067c11 */ /* 0x000fca000f8e10ff */
[----:B------:R-:W0:Y:S02]  /*0140*/  LDCU UR4, c[0x0][0x38c] ;  /* 0x00007180ff0477ac */ /* 0x000e240008000800 */
[----:B0-----:R-:W-:Y:S01]  /*0150*/  UISETP.GE.AND UP0, UPT, UR4, 0x1, UPT ;  /* 0x000000010400788c */ /* 0x001fe2000bf06270 */
[----:B--2---:R0:W-:Y:S04]  /*0160*/  STS [R6], R5 ;  /* 0x0000000506007388 */ /* 0x0041e80000000800 */
[----:B---3--:R0:W-:Y:S04]  /*0170*/  STS [R6+0x1000], R7 ;  /* 0x0010000706007388 */ /* 0x0081e80000000800 */
[----:B----4-:R0:W-:Y:S04]  /*0180*/  STS [R6+0x2000], R9 ;  /* 0x0020000906007388 */ /* 0x0101e80000000800 */
[----:B-----5:R0:W-:Y:S04]  /*0190*/  STS [R6+0x3000], R11 ;  /* 0x0030000b06007388 */ /* 0x0201e80000000800 */
[----:B------:R0:W-:Y:S04]  /*01a0*/  STS [R6+0x4000], R13 ;  /* 0x0040000d06007388 */ /* 0x0001e80000000800 */
[----:B------:R0:W-:Y:S04]  /*01b0*/  STS [R6+0x5000], R15 ;  /* 0x0050000f06007388 */ /* 0x0001e80000000800 */
[----:B------:R0:W-:Y:S04]  /*01c0*/  STS [R6+0x6000], R17 ;  /* 0x0060001106007388 */ /* 0x0001e80000000800 */
[----:B------:R0:W-:Y:S01]  /*01d0*/  STS [R6+0x7000], R19 ;  /* 0x0070001306007388 */ /* 0x0001e20000000800 */
[----:B------:R-:W-:Y:S06]  /*01e0*/  BAR.SYNC.DEFER_BLOCKING 0x0 ;  /* 0x0000000000007b1d */ /* 0x000fec0000010000 */
[----:B------:R-:W-:Y:S05]  /*01f0*/  BRA.U !UP0, `(.L_x_0) ;  /* 0x0000000d08047547 */ /* 0x000fea000b800000 */
[----:B------:R-:W1:Y:S01]  /*0200*/  LDC R4, c[0x0][0x388] ;  /* 0x0000e200ff047b82 */ /* 0x000e620000000800 */
[----:B------:R-:W-:Y:S01]  /*0210*/  HFMA2 R10, -RZ, RZ, 0, 0 ;  /* 0x00000000ff0a7431 */ /* 0x000fe200000001ff */
[----:B------:R-:W2:Y:S06]  /*0220*/  LDCU UR4, c[0x0][0x38c] ;  /* 0x00007180ff0477ac */ /* 0x000eac0008000800 */
[----:B0-----:R-:W0:Y:S01]  /*0230*/  LDC R7, c[0x0][0x360] ;  /* 0x0000d800ff077b82 */ /* 0x001e220000000800 */
[----:B-1----:R-:W-:-:S04]  /*0240*/  IABS R5, R4 ;  /* 0x0000000400057213 */ /* 0x002fc80000000000 */
[----:B------:R-:W1:Y:S01]  /*0250*/  I2F.RP R12, R5 ;  /* 0x00000005000c7306 */ /* 0x000e620000209400 */
[----:B0-----:R-:W-:-:S04]  /*0260*/  IMAD R7, R7, UR8, RZ ;  /* 0x0000000807077c24 */ /* 0x001fc8000f8e02ff */
[----:B------:R-:W-:-:S04]  /*0270*/  IMAD R7, R7, 0x4, R0 ;  /* 0x0000000407077824 */ /* 0x000fc800078e0200 */
[----:B------:R-:W-:Y:S01]  /*0280*/  VIADD R9, R7, 0x400 ;  /* 0x0000040007097836 */ /* 0x000fe20000000000 */
[----:B------:R-:W-:Y:S01]  /*0290*/  IABS R15, R7 ;  /* 0x00000007000f7213 */ /* 0x000fe20000000000 */
[----:B-1----:R-:W0:Y:S03]  /*02a0*/  MUFU.RCP R12, R12 ;  /* 0x0000000c000c7308 */ /* 0x002e260000001000 */
[----:B------:R-:W-:Y:S01]  /*02b0*/  IABS R16, R9 ;  /* 0x0000000900107213 */ /* 0x000fe20000000000 */
[----:B0-----:R-:W-:-:S06]  /*02c0*/  VIADD R11, R12, 0xffffffe ;  /* 0x0ffffffe0c0b7836 */ /* 0x001fcc0000000000 */
[----:B------:R-:W0:Y:S02]  /*02d0*/  F2I.FTZ.U32.TRUNC.NTZ R11, R11 ;  /* 0x0000000b000b7305 */ /* 0x000e24000021f000 */
[----:B0-----:R-:W-:-:S04]  /*02e0*/  IMAD.MOV R8, RZ, RZ, -R11 ;  /* 0x000000ffff087224 */ /* 0x001fc800078e0a0b */
[----:B------:R-:W-:Y:S02]  /*02f0*/  IMAD R13, R8, R5, RZ ;  /* 0x00000005080d7224 */ /* 0x000fe400078e02ff */
[----:B------:R-:W-:Y:S02]  /*0300*/  VIADD R8, R7, 0x800 ;  /* 0x0000080007087836 */ /* 0x000fe40000000000 */
[----:B------:R-:W-:-:S03]  /*0310*/  IMAD.HI.U32 R12, R11, R13, R10 ;  /* 0x0000000d0b0c7227 */ /* 0x000fc600078e000a */
[----:B------:R-:W-:Y:S01]  /*0320*/  IABS R17, R8 ;  /* 0x0000000800117213 */ /* 0x000fe20000000000 */
[----:B------:R-:W-:Y:S02]  /*0330*/  VIADD R10, R7, 0xc00 ;  /* 0x00000c00070a7836 */ /* 0x000fe40000000000 */
[----:B------:R-:W-:-:S03]  /*0340*/  IMAD.HI.U32 R13, R12, R16, RZ ;  /* 0x000000100c0d7227 */ /* 0x000fc600078e00ff */
[----:B------:R-:W-:Y:S01]  /*0350*/  IABS R19, R10 ;  /* 0x0000000a00137213 */ /* 0x000fe20000000000 */
[----:B------:R-:W-:-:S04]  /*0360*/  IMAD.HI.U32 R14, R12, R17, RZ ;  /* 0x000000110c0e7227 */ /* 0x000fc800078e00ff */
[----:B------:R-:W-:-:S04]  /*0370*/  IMAD.HI.U32 R11, R12, R15, RZ ;  /* 0x0000000f0c0b7227 */ /* 0x000fc800078e00ff */
[----:B------:R-:W-:Y:S02]  /*0380*/  IMAD.MOV R13, RZ, RZ, -R13 ;  /* 0x000000ffff0d7224 */ /* 0x000fe400078e0a0d */
[----:B------:R-:W-:-:S04]  /*0390*/  IMAD.HI.U32 R12, R12, R19, RZ ;  /* 0x000000130c0c7227 */ /* 0x000fc800078e00ff */
[----:B------:R-:W-:Y:S02]  /*03a0*/  IMAD.MOV R20, RZ, RZ, -R14 ;  /* 0x000000ffff147224 */ /* 0x000fe400078e0a0e */
[----:B------:R-:W-:Y:S02]  /*03b0*/  IMAD.MOV R18, RZ, RZ, -R11 ;  /* 0x000000ffff127224 */ /* 0x000fe400078e0a0b */
[C---:B------:R-:W-:Y:S01]  /*03c0*/  IMAD R14, R5.reuse, R13, R16 ;  /* 0x0000000d050e7224 */ /* 0x040fe200078e0210 */
[----:B------:R-:W-:Y:S01]  /*03d0*/  IADD3 R13, PT, PT, R6, 0x1000, RZ ;  /* 0x00001000060d7810 */ /* 0x000fe20007ffe0ff */
[----:B------:R-:W-:Y:S02]  /*03e0*/  IMAD.MOV R22, RZ, RZ, -R12 ;  /* 0x000000ffff167224 */ /* 0x000fe400078e0a0c */
[C---:B------:R-:W-:Y:S01]  /*03f0*/  IMAD R12, R5.reuse, R18, R15 ;  /* 0x00000012050c7224 */ /* 0x040fe200078e020f */
[C---:B------:R-:W-:Y:S01]  /*0400*/  ISETP.GT.U32.AND P1, PT, R5.reuse, R14, PT ;  /* 0x0000000e0500720c */ /* 0x040fe20003f24070 */
[C---:B------:R-:W-:Y:S01]  /*0410*/  IMAD R18, R5.reuse, R22, R19 ;  /* 0x0000001605127224 */ /* 0x040fe200078e0213 */
[----:B------:R-:W-:Y:S01]  /*0420*/  LOP3.LUT R15, R0, 0x800, RZ, 0xfc, !PT ;  /* 0x00000800000f7812 */ /* 0x000fe200078efcff */
[C---:B------:R-:W-:Y:S01]  /*0430*/  IMAD R16, R5.reuse, R20, R17 ;  /* 0x0000001405107224 */ /* 0x040fe200078e0211 */
[C---:B------:R-:W-:Y:S01]  /*0440*/  ISETP.GT.U32.AND P0, PT, R5.reuse, R12, PT ;  /* 0x0000000c0500720c */ /* 0x040fe20003f04070 */
[----:B------:R-:W-:Y:S01]  /*0450*/  VIADD R11, R6, 0x3000 ;  /* 0x00003000060b7836 */ /* 0x000fe20000000000 */
[C---:B------:R-:W-:Y:S01]  /*0460*/  ISETP.GT.U32.AND P3, PT, R5.reuse, R18, PT ;  /* 0x000000120500720c */ /* 0x040fe20003f64070 */
[----:B--2---:R-:W-:Y:S01]  /*0470*/  IMAD.U32 R17, RZ, RZ, UR4 ;  /* 0x00000004ff117e24 */ /* 0x004fe2000f8e00ff */
[----:B------:R-:W-:-:S05]  /*0480*/  ISETP.GT.U32.AND P2, PT, R5, R16, PT ;  /* 0x000000100500720c */ /* 0x000fca0003f44070 */
[----:B------:R-:W-:Y:S02]  /*0490*/  @!P1 IADD3 R14, PT, PT, R14, -R5, RZ ;  /* 0x800000050e0e9210 */ /* 0x000fe40007ffe0ff */
[----:B------:R-:W-:Y:S02]  /*04a0*/  ISETP.GE.AND P1, PT, R8, RZ, PT ;  /* 0x000000ff0800720c */ /* 0x000fe40003f26270 */
[--C-:B------:R-:W-:Y:S01]  /*04b0*/  @!P0 IMAD.IADD R12, R12, 0x1, -R5.reuse ;  /* 0x000000010c0c8824 */ /* 0x100fe200078e0a05 */
[----:B------:R-:W-:Y:S01]  /*04c0*/  ISETP.GT.U32.AND P0, PT, R5, R14, PT ;  /* 0x0000000e0500720c */ /* 0x000fe20003f04070 */
[--C-:B------:R-:W-:Y:S01]  /*04d0*/  @!P3 IMAD.IADD R18, R18, 0x1, -R5.reuse ;  /* 0x000000011212b824 */ /* 0x100fe200078e0a05 */
[----:B------:R-:W-:Y:S01]  /*04e0*/  ISETP.GE.AND P3, PT, R7, RZ, PT ;  /* 0x000000ff0700720c */ /* 0x000fe20003f66270 */
[----:B------:R-:W-:Y:S01]  /*04f0*/  @!P2 IMAD.IADD R16, R16, 0x1, -R5 ;  /* 0x000000011010a824 */ /* 0x000fe200078e0a05 */
[C---:B------:R-:W-:Y:S02]  /*0500*/  ISETP.GT.U32.AND P5, PT, R5.reuse, R12, PT ;  /* 0x0000000c0500720c */ /* 0x040fe40003fa4070 */
[----:B------:R-:W-:-:S02]  /*0510*/  ISETP.GT.U32.AND P6, PT, R5, R18, PT ;  /* 0x000000120500720c */ /* 0x000fc40003fc4070 */
[----:B------:R-:W-:Y:S02]  /*0520*/  ISETP.GT.U32.AND P4, PT, R5, R16, PT ;  /* 0x000000100500720c */ /* 0x000fe40003f84070 */
[----:B------:R-:W-:-:S03]  /*0530*/  ISETP.GE.AND P2, PT, R9, RZ, PT ;  /* 0x000000ff0900720c */ /* 0x000fc60003f46270 */
[--C-:B------:R-:W-:Y:S01]  /*0540*/  @!P0 IMAD.IADD R14, R14, 0x1, -R5.reuse ;  /* 0x000000010e0e8824 */ /* 0x100fe200078e0a05 */
[----:B------:R-:W-:Y:S02]  /*0550*/  ISETP.GE.AND P0, PT, R10, RZ, PT ;  /* 0x000000ff0a00720c */ /* 0x000fe40003f06270 */
[----:B------:R-:W-:Y:S02]  /*0560*/  LOP3.LUT R10, R0, 0xc00, RZ, 0xfc, !PT ;  /* 0x00000c00000a7812 */ /* 0x000fe400078efcff */
[----:B------:R-:W-:Y:S01]  /*0570*/  @!P5 IADD3 R12, PT, PT, R12, -R5, RZ ;  /* 0x800000050c0cd210 */ /* 0x000fe20007ffe0ff */
[--C-:B------:R-:W-:Y:S02]  /*0580*/  @!P6 IMAD.IADD R18, R18, 0x1, -R5.reuse ;  /* 0x000000011212e824 */ /* 0x100fe400078e0a05 */
[----:B------:R-:W-:Y:S01]  /*0590*/  @!P4 IMAD.IADD R16, R16, 0x1, -R5 ;  /* 0x000000011010c824 */ /* 0x000fe200078e0a05 */
[----:B------:R-:W-:Y:S01]  /*05a0*/  ISETP.NE.AND P4, PT, R4, RZ, PT ;  /* 0x000000ff0400720c */ /* 0x000fe20003f85270 */
[----:B------:R-:W-:Y:S01]  /*05b0*/  @!P2 IMAD.MOV R14, RZ, RZ, -R14 ;  /* 0x000000ffff0ea224 */ /* 0x000fe200078e0a0e */
[----:B------:R-:W-:Y:S01]  /*05c0*/  LOP3.LUT R5, RZ, R4, RZ, 0x33, !PT ;  /* 0x00000004ff057212 */ /* 0x000fe200078e33ff */
[----:B------:R-:W-:-:S02]  /*05d0*/  @!P3 IMAD.MOV R12, RZ, RZ, -R12 ;  /* 0x000000ffff0cb224 */ /* 0x000fc400078e0a0c */
[----:B------:R-:W-:Y:S01]  /*05e0*/  @!P0 IMAD.MOV R18, RZ, RZ, -R18 ;  /* 0x000000ffff128224 */ /* 0x000fe200078e0a12 */
[C---:B------:R-:W-:Y:S01]  /*05f0*/  SEL R8, R5.reuse, R14, !P4 ;  /* 0x0000000e05087207 */ /* 0x040fe20006000000 */
[----:B------:R-:W-:Y:S01]  /*0600*/  @!P1 IMAD.MOV R16, RZ, RZ, -R16 ;  /* 0x000000ffff109224 */ /* 0x000fe200078e0a10 */
[C---:B------:R-:W-:Y:S01]  /*0610*/  SEL R7, R5.reuse, R12, !P4 ;  /* 0x0000000c05077207 */ /* 0x040fe20006000000 */
[----:B------:R-:W-:Y:S01]  /*0620*/  VIADD R12, R6, 0x2000 ;  /* 0x00002000060c7836 */ /* 0x000fe20000000000 */
[C---:B------:R-:W-:Y:S02]  /*0630*/  SEL R14, R5.reuse, R18, !P4 ;  /* 0x00000012050e7207 */ /* 0x040fe40006000000 */
[----:B------:R-:W-:Y:S02]  /*0640*/  LEA.HI R18, R4, R4, RZ, 0x1 ;  /* 0x0000000404127211 */ /* 0x000fe400078f08ff */
[----:B------:R-:W-:Y:S02]  /*0650*/  SEL R9, R5, R16, !P4 ;  /* 0x0000001005097207 */ /* 0x000fe40006000000 */
[----:B------:R-:W-:-:S02]  /*0660*/  LOP3.LUT R16, R0, 0x400, RZ, 0xfc, !PT ;  /* 0x0000040000107812 */ /* 0x000fc400078efcff */
[----:B------:R-:W-:-:S07]  /*0670*/  SHF.R.S32.HI R18, RZ, 0x1, R18 ;  /* 0x00000001ff127819 */ /* 0x000fce0000011412 */
.L_x_13:
[----:B01----:R-:W0:Y:S01]  /*0680*/  I2F.U32.RP R19, R17 ;  /* 0x0000001100137306 */ /* 0x003e220000209000 */
[----:B------:R-:W-:Y:S01]  /*0690*/  ISETP.NE.U32.AND P1, PT, R17, RZ, PT ;  /* 0x000000ff1100720c */ /* 0x000fe20003f25070 */
[----:B------:R-:W-:Y:S01]  /*06a0*/  BSSY.RECONVERGENT B0, `(.L_x_1) ;  /* 0x0000021000007945 */ /* 0x000fe20003800200 */
[----:B------:R-:W-:-:S05]  /*06b0*/  ISETP.LT.AND P2, PT, R7, R18, PT ;  /* 0x000000120700720c */ /* 0x000fca0003f41270 */
[----:B0-----:R-:W0:Y:S02]  /*06c0*/  MUFU.RCP R19, R19 ;  /* 0x0000001300137308 */ /* 0x001e240000001000 */
[----:B0-----:R-:W-:-:S06]  /*06d0*/  VIADD R4, R19, 0xffffffe ;  /* 0x0ffffffe13047836 */ /* 0x001fcc0000000000 */
[----:B------:R0:W1:Y:S02]  /*06e0*/  F2I.FTZ.U32.TRUNC.NTZ R5, R4 ;  /* 0x0000000400057305 */ /* 0x000064000021f000 */
[----:B0-----:R-:W-:Y:S01]  /*06f0*/  IMAD.MOV.U32 R4, RZ, RZ, RZ ;  /* 0x000000ffff047224 */ /* 0x001fe200078e00ff */
[----:B-1----:R-:W-:-:S05]  /*0700*/  IADD3 R20, PT, PT, RZ, -R5, RZ ;  /* 0x80000005ff147210 */ /* 0x002fca0007ffe0ff */
[----:B------:R-:W-:-:S04]  /*0710*/  IMAD R21, R20, R17, RZ ;  /* 0x0000001114157224 */ /* 0x000fc800078e02ff */
[----:B------:R-:W-:Y:S01]  /*0720*/  IMAD.HI.U32 R5, R5, R21, R4 ;  /* 0x0000001505057227 */ /* 0x000fe200078e0004 */
[----:B------:R-:W-:-:S05]  /*0730*/  LOP3.LUT R4, RZ, R17, RZ, 0x33, !PT ;  /* 0x00000011ff047212 */ /* 0x000fca00078e33ff */
[----:B------:R-:W-:-:S04]  /*0740*/  IMAD.HI.U32 R20, R5, R0, RZ ;  /* 0x0000000005147227 */ /* 0x000fc800078e00ff */
[----:B------:R-:W-:-:S04]  /*0750*/  IMAD.MOV R20, RZ, RZ, -R20 ;  /* 0x000000ffff147224 */ /* 0x000fc800078e0a14 */
[----:B------:R-:W-:-:S05]  /*0760*/  IMAD R20, R17, R20, R0 ;  /* 0x0000001411147224 */ /* 0x000fca00078e0200 */
[----:B------:R-:W-:-:S13]  /*0770*/  ISETP.GE.U32.AND P0, PT, R20, R17, PT ;  /* 0x000000111400720c */ /* 0x000fda0003f06070 */
[----:B------:R-:W-:-:S05]  /*0780*/  @P0 IMAD.IADD R20, R20, 0x1, -R17 ;  /* 0x0000000114140824 */ /* 0x000fca00078e0a11 */
[----:B------:R-:W-:-:S13]  /*0790*/  ISETP.GE.U32.AND P0, PT, R20, R17, PT ;  /* 0x000000111400720c */ /* 0x000fda0003f06070 */
[----:B------:R-:W-:-:S05]  /*07a0*/  @P0 IMAD.IADD R20, R20, 0x1, -R17 ;  /* 0x0000000114140824 */ /* 0x000fca00078e0a11 */
[----:B------:R-:W-:-:S04]  /*07b0*/  SEL R19, R4, R20, !P1 ;  /* 0x0000001404137207 */ /* 0x000fc80004800000 */
[----:B------:R-:W-:-:S05]  /*07c0*/  IADD3 R19, PT, PT, -R19, R0, RZ ;  /* 0x0000000013137210 */ /* 0x000fca0007ffe1ff */
[----:B------:R-:W-:-:S04]  /*07d0*/  IMAD R20, R19, 0x4, R6 ;  /* 0x0000000413147824 */ /* 0x000fc800078e0206 */
[----:B------:R-:W-:Y:S01]  /*07e0*/  IMAD R19, R17, 0x4, R20 ;  /* 0x0000000411137824 */ /* 0x000fe200078e0214 */
[----:B------:R-:W-:Y:S04]  /*07f0*/  LDS R22, [R20] ;  /* 0x0000000014167984 */ /* 0x000fe80000000800 */
[----:B------:R-:W0:Y:S02]  /*0800*/  LDS R21, [R19] ;  /* 0x0000000013157984 */ /* 0x000e240000000800 */
[----:B0-----:R-:W-:-:S13]  /*0810*/  FSETP.GT.AND P0, PT, R22, R21, PT ;  /* 0x000000151600720b */ /* 0x001fda0003f04000 */
[----:B------:R-:W-:Y:S05]  /*0820*/  @P0 BRA P2, `(.L_x_2) ;  /* 0x0000000000180947 */ /* 0x000fea0001000000 */
[----:B------:R-:W-:-:S04]  /*0830*/  FSETP.GEU.AND P0, PT, R22, R21, PT ;  /* 0x000000151600720b */ /* 0x000fc80003f0e000 */
[----:B------:R-:W-:-:S13]  /*0840*/  ISETP.LT.OR P0, PT, R7, R18, P0 ;  /* 0x000000120700720c */ /* 0x000fda0000701670 */
[----:B------:R-:W-:Y:S05]  /*0850*/  @P0 BRA `(.L_x_3) ;  /* 0x0000000000140947 */ /* 0x000fea0003800000 */
[----:B------:R0:W-:Y:S04]  /*0860*/  STS [R20], R21 ;  /* 0x0000001514007388 */ /* 0x0001e80000000800 */
[----:B------:R0:W-:Y:S01]  /*0870*/  STS [R19], R22 ;  /* 0x0000001613007388 */ /* 0x0001e20000000800 */
[----:B------:R-:W-:Y:S05]  /*0880*/  BRA `(.L_x_3) ;  /* 0x0000000000087947 */ /* 0x000fea0003800000 */
.L_x_2:
[----:B------:R1:W-:Y:S04]  /*0890*/  STS [R20], R21 ;  /* 0x0000001514007388 */ /* 0x0003e80000000800 */
[----:B------:R1:W-:Y:S02]  /*08a0*/  STS [R19], R22 ;  /* 0x0000001613007388 */ /* 0x0003e40000000800 */
.L_x_3:
[----:B------:R-:W-:Y:S05]  /*08b0*/  BSYNC.RECONVERGENT B0 ;  /* 0x0000000000007941 */ /* 0x000fea0003800200 */
.L_x_1:
[----:B01----:R-:W-:Y:S01]  /*08c0*/  IMAD.HI.U32 R19, R5, R16, RZ ;  /* 0x0000001005137227 */ /* 0x003fe200078e00ff */
[----:B------:R-:W-:Y:S01]  /*08d0*/  ISETP.LT.AND P2, PT, R8, R18, PT ;  /* 0x000000120800720c */ /* 0x000fe20003f41270 */
[----:B------:R-:W-:Y:S02]  /*08e0*/  BSSY.RECONVERGENT B0, `(.L_x_4) ;  /* 0x0000018000007945 */ /* 0x000fe40003800200 */
[----:B------:R-:W-:-:S04]  /*08f0*/  IMAD.MOV R19, RZ, RZ, -R19 ;  /* 0x000000ffff137224 */ /* 0x000fc800078e0a13 */
[----:B------:R-:W-:-:S05]  /*0900*/  IMAD R20, R17, R19, R16 ;  /* 0x0000001311147224 */ /* 0x000fca00078e0210 */
[----:B------:R-:W-:-:S13]  /*0910*/  ISETP.GE.U32.AND P0, PT, R20, R17, PT ;  /* 0x000000111400720c */ /* 0x000fda0003f06070 */
[----:B------:R-:W-:-:S05]  /*0920*/  @P0 IMAD.IADD R20, R20, 0x1, -R17 ;  /* 0x0000000114140824 */ /* 0x000fca00078e0a11 */
[----:B------:R-:W-:-:S13]  /*0930*/  ISETP.GE.U32.AND P0, PT, R20, R17, PT ;  /* 0x000000111400720c */ /* 0x000fda0003f06070 */
[----:B------:R-:W-:-:S04]  /*0940*/  @P0 IADD3 R20, PT, PT, R20, -R17, RZ ;  /* 0x8000001114140210 */ /* 0x000fc80007ffe0ff */
[----:B------:R-:W-:-:S05]  /*0950*/  SEL R19, R4, R20, !P1 ;  /* 0x0000001404137207 */ /* 0x000fca0004800000 */
[----:B------:R-:W-:-:S04]  /*0960*/  IMAD.IADD R19, R0, 0x1, -R19 ;  /* 0x0000000100137824 */ /* 0x000fc800078e0a13 */
[C---:B------:R-:W-:Y:S02]  /*0970*/  IMAD R20, R19.reuse, 0x4, R13 ;  /* 0x0000000413147824 */ /* 0x040fe400078e020d */
[----:B------:R-:W-:Y:S02]  /*0980*/  IMAD R19, R19, 0x4, R6 ;  /* 0x0000000413137824 */ /* 0x000fe400078e0206 */
[----:B------:R-:W-:-:S03]  /*0990*/  IMAD R21, R17, 0x4, R20 ;  /* 0x0000000411157824 */ /* 0x000fc600078e0214 */
[----:B------:R-:W-:Y:S04]  /*09a0*/  LDS R22, [R19+0x2000] ;  /* 0x0020000013167984 */ /* 0x000fe80000000800 */
[----:B------:R-:W0:Y:S02]  /*09b0*/  LDS R23, [R21+0x1000] ;  /* 0x0010000015177984 */ /* 0x000e240000000800 */
[----:B0-----:R-:W-:-:S13]  /*09c0*/  FSETP.GT.AND P0, PT, R22, R23, PT ;  /* 0x000000171600720b */ /* 0x001fda0003f04000 */
[----:B------:R-:W-:Y:S05]  /*09d0*/  @P0 BRA P2, `(.L_x_5) ;  /* 0x0000000000180947 */ /* 0x000fea0001000000 */
[----:B------:R-:W-:-:S04]  /*09e0*/  FSETP.GEU.AND P0, PT, R22, R23, PT ;  /* 0x000000171600720b */ /* 0x000fc80003f0e000 */
[----:B------:R-:W-:-:S13]  /*09f0*/  ISETP.LT.OR P0, PT, R8, R18, P0 ;  /* 0x000000120800720c */ /* 0x000fda0000701670 */
[----:B------:R-:W-:Y:S05]  /*0a00*/  @P0 BRA `(.L_x_6) ;  /* 0x0000000000140947 */ /* 0x000fea0003800000 */
[----:B------:R1:W-:Y:S04]  /*0a10*/  STS [R20+0x1000], R23 ;  /* 0x0010001714007388 */ /* 0x0003e80000000800 */
[----:B------:R1:W-:Y:S01]  /*0a20*/  STS [R21+0x1000], R22 ;  /* 0x0010001615007388 */ /* 0x0003e20000000800 */
[----:B------:R-:W-:Y:S05]  /*0a30*/  BRA `(.L_x_6) ;  /* 0x0000000000087947 */ /* 0x000fea0003800000 */
.L_x_5:
[----:B------:R0:W-:Y:S04]  /*0a40*/  STS [R20+0x1000], R23 ;  /* 0x0010001714007388 */ /* 0x0001e80000000800 */
[----:B------:R0:W-:Y:S02]  /*0a50*/  STS [R21+0x1000], R22 ;  /* 0x0010001615007388 */ /* 0x0001e40000000800 */
.L_x_6:
[----:B------:R-:W-:Y:S05]  /*0a60*/  BSYNC.RECONVERGENT B0 ;  /* 0x0000000000007941 */ /* 0x000fea0003800200 */
.L_x_4:
[----:B------:R-:W-:Y:S01]  /*0a70*/  IMAD.HI.U32 R19, R5, R15, RZ ;  /* 0x0000000f05137227 */ /* 0x000fe200078e00ff */
[----:B------:R-:W-:Y:S01]  /*0a80*/  ISETP.LT.AND P2, PT, R9, R18, PT ;  /* 0x000000120900720c */ /* 0x000fe20003f41270 */
[----:B------:R-:W-:Y:S03]  /*0a90*/  BSSY.RECONVERGENT B0, `(.L_x_7) ;  /* 0x0000018000007945 */ /* 0x000fe60003800200 */
[----:B01----:R-:W-:-:S05]  /*0aa0*/  IADD3 R20, PT, PT, -R19, RZ, RZ ;  /* 0x000000ff13147210 */ /* 0x003fca0007ffe1ff */
[----:B------:R-:W-:-:S05]  /*0ab0*/  IMAD R20, R17, R20, R15 ;  /* 0x0000001411147224 */ /* 0x000fca00078e020f */
[----:B------:R-:W-:-:S13]  /*0ac0*/  ISETP.GE.U32.AND P0, PT, R20, R17, PT ;  /* 0x000000111400720c */ /* 0x000fda0003f06070 */
[----:B------:R-:W-:-:S05]  /*0ad0*/  @P0 IMAD.IADD R20, R20, 0x1, -R17 ;  /* 0x0000000114140824 */ /* 0x000fca00078e0a11 */
[----:B------:R-:W-:-:S13]  /*0ae0*/  ISETP.GE.U32.AND P0, PT, R20, R17, PT ;  /* 0x000000111400720c */ /* 0x000fda0003f06070 */
[----:B------:R-:W-:-:S05]  /*0af0*/  @P0 IMAD.IADD R20, R20, 0x1, -R17 ;  /* 0x0000000114140824 */ /* 0x000fca00078e0a11 */
[----:B------:R-:W-:-:S05]  /*0b00*/  SEL R19, R4, R20, !P1 ;  /* 0x0000001404137207 */ /* 0x000fca0004800000 */
[----:B------:R-:W-:-:S04]  /*0b10*/  IMAD.IADD R19, R0, 0x1, -R19 ;  /* 0x0000000100137824 */ /* 0x000fc800078e0a13 */
[C---:B------:R-:W-:Y:S01]  /*0b20*/  IMAD R20, R19.reuse, 0x4, R12 ;  /* 0x0000000413147824 */ /* 0x040fe200078e020c */
[----:B------:R-:W-:-:S03]  /*0b30*/  LEA R19, R19, R6, 0x2 ;  /* 0x0000000613137211 */ /* 0x000fc600078e10ff */
[----:B------:R-:W-:Y:S02]  /*0b40*/  IMAD R21, R17, 0x4, R20 ;  /* 0x0000000411157824 */ /* 0x000fe400078e0214 */
        /* <DEDUP_REMOVED lines=10> */
.L_x_8:
[----:B------:R0:W-:Y:S04]  /*0bf0*/  STS [R20+0x2000], R23 ;  /* 0x0020001714007388 */ /* 0x0001e80000000800 */
[----:B------:R0:W-:Y:S02]  /*0c00*/  STS [R21+0x2000], R22 ;  /* 0x0020001615007388 */ /* 0x0001e40000000800 */
.L_x_9:
[----:B------:R-:W-:Y:S05]  /*0c10*/  BSYNC.RECONVERGENT B0 ;  /* 0x0000000000007941 */ /* 0x000fea0003800200 */
.L_x_7:
[----:B------:R-:W-:Y:S01]  /*0c20*/  IMAD.HI.U32 R5, R5, R10, RZ ;  /* 0x0000000a05057227 */ /* 0x000fe200078e00ff */
[----:B------:R-:W-:Y:S03]  /*0c30*/  BSSY.RECONVERGENT B0, `(.L_x_10) ;  /* 0x0000019000007945 */ /* 0x000fe60003800200 */
[----:B------:R-:W-:-:S04]  /*0c40*/  IMAD.MOV R5, RZ, RZ, -R5 ;  /* 0x000000ffff057224 */ /* 0x000fc800078e0a05 */
[----:B01----:R-:W-:-:S05]  /*0c50*/  IMAD R20, R17, R5, R10 ;  /* 0x0000000511147224 */ /* 0x003fca00078e020a */
[----:B------:R-:W-:-:S13]  /*0c60*/  ISETP.GE.U32.AND P0, PT, R20, R17, PT ;  /* 0x000000111400720c */ /* 0x000fda0003f06070 */
[----:B------:R-:W-:-:S05]  /*0c70*/  @P0 IMAD.IADD R20, R20, 0x1, -R17 ;  /* 0x0000000114140824 */ /* 0x000fca00078e0a11 */
[----:B------:R-:W-:-:S13]  /*0c80*/  ISETP.GE.U32.AND P0, PT, R20, R17, PT ;  /* 0x000000111400720c */ /* 0x000fda0003f06070 */
[----:B------:R-:W-:-:S05]  /*0c90*/  @P0 IMAD.IADD R20, R20, 0x1, -R17 ;  /* 0x0000000114140824 */ /* 0x000fca00078e0a11 */
[----:B------:R-:W-:Y:S02]  /*0ca0*/  SEL R5, R4, R20, !P1 ;  /* 0x0000001404057207 */ /* 0x000fe40004800000 */
[----:B------:R-:W-:Y:S02]  /*0cb0*/  ISETP.LT.AND P1, PT, R14, R18, PT ;  /* 0x000000120e00720c */ /* 0x000fe40003f21270 */
[----:B------:R-:W-:-:S05]  /*0cc0*/  IADD3 R5, PT, PT, -R5, R0, RZ ;  /* 0x0000000005057210 */ /* 0x000fca0007ffe1ff */
        /* <DEDUP_REMOVED lines=13> */
.L_x_11:
[----:B------:R1:W-:Y:S04]  /*0da0*/  STS [R4+0x3000], R21 ;  /* 0x0030001504007388 */ /* 0x0003e80000000800 */
[----:B------:R1:W-:Y:S02]  /*0db0*/  STS [R19+0x3000], R20 ;  /* 0x0030001413007388 */ /* 0x0003e40000000800 */
.L_x_12:
[----:B------:R-:W-:Y:S05]  /*0dc0*/  BSYNC.RECONVERGENT B0 ;  /* 0x0000000000007941 */ /* 0x000fea0003800200 */
.L_x_10:
[----:B------:R-:W-:Y:S01]  /*0dd0*/  BAR.SYNC.DEFER_BLOCKING 0x0 ;  /* 0x0000000000007b1d */ /* 0x000fe20000010000 */
[----:B------:R-:W-:Y:S02]  /*0de0*/  ISETP.GE.U32.AND P0, PT, R17, 0x2, PT ;  /* 0x000000021100780c */ /* 0x000fe40003f06070 */
[----:B------:R-:W-:-:S11]  /*0df0*/  SHF.R.U32.HI R17, RZ, 0x1, R17 ;  /* 0x00000001ff117819 */ /* 0x000fd60000011611 */
[----:B------:R-:W-:Y:S05]  /*0e00*/  @P0 BRA `(.L_x_13) ;  /* 0xfffffff8001c0947 */ /* 0x000fea000383ffff */
.L_x_0:
[----:B0-----:R-:W0:Y:S04]  /*0e10*/  LDS R5, [R6] ;  /* 0x0000000006057984 */ /* 0x001e280000000800 */
[----:B------:R-:W2:Y:S04]  /*0e20*/  LDS R7, [R6+0x1000] ;  /* 0x0010000006077984 */ /* 0x000ea80000000800 */
[----:B------:R-:W3:Y:S04]  /*0e30*/  LDS R9, [R6+0x2000] ;  /* 0x0020000006097984 */ /* 0x000ee80000000800 */
[----:B------:R-:W4:Y:S04]  /*0e40*/  LDS R11, [R6+0x3000] ;  /* 0x00300000060b7984 */ /* 0x000f280000000800 */
[----:B------:R-:W5:Y:S04]  /*0e50*/  LDS R13, [R6+0x4000] ;  /* 0x00400000060d7984 */ /* 0x000f680000000800 */
[----:B------:R-:W5:Y:S04]  /*0e60*/  LDS R15, [R6+0x5000] ;  /* 0x00500000060f7984 */ /* 0x000f680000000800 */
[----:B------:R-:W5:Y:S04]  /*0e70*/  LDS R17, [R6+0x6000] ;  /* 0x0060000006117984 */ /* 0x000f680000000800 */
[----:B-1----:R-:W1:Y:S04]  /*0e80*/  LDS R19, [R6+0x7000] ;  /* 0x0070000006137984 */ /* 0x002e680000000800 */
[----:B0-----:R-:W-:Y:S04]  /*0e90*/  STG.E desc[UR6][R2.64], R5 ;  /* 0x0000000502007986 */ /* 0x001fe8000c101906 */
[----:B--2---:R-:W-:Y:S04]  /*0ea0*/  STG.E desc[UR6][R2.64+0x1000], R7 ;  /* 0x0010000702007986 */ /* 0x004fe8000c101906 */
[----:B---3--:R-:W-:Y:S04]  /*0eb0*/  STG.E desc[UR6][R2.64+0x2000], R9 ;  /* 0x0020000902007986 */ /* 0x008fe8000c101906 */
[----:B----4-:R-:W-:Y:S04]  /*0ec0*/  STG.E desc[UR6][R2.64+0x3000], R11 ;  /* 0x0030000b02007986 */ /* 0x010fe8000c101906 */
[----:B-----5:R-:W-:Y:S04]  /*0ed0*/  STG.E desc[UR6][R2.64+0x4000], R13 ;  /* 0x0040000d02007986 */ /* 0x020fe8000c101906 */
[----:B------:R-:W-:Y:S04]  /*0ee0*/  STG.E desc[UR6][R2.64+0x5000], R15 ;  /* 0x0050000f02007986 */ /* 0x000fe8000c101906 */
[----:B------:R-:W-:Y:S04]  /*0ef0*/  STG.E desc[UR6][R2.64+0x6000], R17 ;  /* 0x0060001102007986 */ /* 0x000fe8000c101906 */
[----:B-1----:R-:W-:Y:S01]  /*0f00*/  STG.E desc[UR6][R2.64+0x7000], R19 ;  /* 0x0070001302007986 */ /* 0x002fe2000c101906 */
[----:B------:R-:W-:Y:S05]  /*0f10*/  EXIT ;  /* 0x000000000000794d */ /* 0x000fea0003800000 */
.L_x_14:
[----:B------:R-:W-:-:S00]  /*0f20*/  BRA `(.L_x_14) ;  /* 0xfffffffc00fc7947 */ /* 0x000fc0000383ffff */
[----:B------:R-:W-:-:S00]  /*0f30*/  NOP ;  /* 0x0000000000007918 */ /* 0x000fc00000000000 */
        /* <DEDUP_REMOVED lines=12> */
.L_x_32:


//--------------------- .text._Z17bitonicSharedSortPf --------------------------
	.section	.text._Z17bitonicSharedSortPf,"ax",@progbits
	.align	128
        .global         _Z17bitonicSharedSortPf
        .type           _Z17bitonicSharedSortPf,@function
        .size           _Z17bitonicSharedSortPf,(.L_x_33 - _Z17bitonicSharedSortPf)
        .other          _Z17bitonicSharedSortPf,@"STO_CUDA_ENTRY STV_DEFAULT"
_Z17bitonicSharedSortPf:
.text._Z17bitonicSharedSortPf:
        /* <DEDUP_REMOVED lines=17> */
[----:B------:R-:W-:Y:S01]  /*0110*/  UMOV UR4, 0x400 ;  /* 0x0000040000047882 */ /* 0x000fe20000000000 */
[----:B------:R-:W-:Y:S01]  /*0120*/  IMAD.MOV.U32 R10, RZ, RZ, 0x2 ;  /* 0x00000002ff0a7424 */ /* 0x000fe200078e00ff */
[----:B0-----:R-:W-:-:S06]  /*0130*/  ULEA UR4, UR5, UR4, 0x18 ;  /* 0x0000000405047291 */ /* 0x001fcc000f8ec0ff */
[----:B------:R-:W-:Y:S01]  /*0140*/  LEA R4, R0, UR4, 0x2 ;  /* 0x0000000400047c11 */ /* 0x000fe2000f8e10ff */
[----:B------:R-:W-:-:S04]  /*0150*/  UMOV UR4, URZ ;  /* 0x000000ff00047c82 */ /* 0x000fc80008000000 */
        /* <DEDUP_REMOVED lines=9> */
.L_x_27:
[----:B01----:R-:W-:Y:S01]  /*01f0*/  VIADD R11, R10, 0xffffffff ;  /* 0xffffffff0a0b7836 */ /* 0x003fe20000000000 */
[--C-:B------:R-:W-:Y:S01]  /*0200*/  SHF.R.S32.HI R9, RZ, 0x1, R10.reuse ;  /* 0x00000001ff097819 */ /* 0x100fe2000001140a */
[----:B------:R-:W-:Y:S01]  /*0210*/  UIADD3 UR4, UPT, UPT, UR4, 0x1, URZ ;  /* 0x0000000104047890 */ /* 0x000fe2000fffe0ff */
[----:B------:R-:W-:Y:S02]  /*0220*/  IMAD.MOV.U32 R7, RZ, RZ, R10 ;  /* 0x000000ffff077224 */ /* 0x000fe400078e000a */
[----:B------:R-:W-:Y:S01]  /*0230*/  LOP3.LUT R8, R0, R11, RZ, 0xc0, !PT ;  /* 0x0000000b00087212 */ /* 0x000fe200078ec0ff */
[----:B------:R-:W-:Y:S01]  /*0240*/  UISETP.NE.AND UP0, UPT, UR4, 0xc, UPT ;  /* 0x0000000c0400788c */ /* 0x000fe2000bf05270 */
[C-C-:B------:R-:W-:Y:S02]  /*0250*/  LOP3.LUT R6, R11.reuse, 0x400, R0.reuse, 0xe0, !PT ;  /* 0x000004000b067812 */ /* 0x140fe400078ee000 */
[----:B------:R-:W-:Y:S02]  /*0260*/  ISETP.GE.AND P1, PT, R8, R9, PT ;  /* 0x000000090800720c */ /* 0x000fe40003f26270 */
[----:B------:R-:W-:-:S02]  /*0270*/  LOP3.LUT R5, R11, 0x800, R0, 0xe0, !PT ;  /* 0x000008000b057812 */ /* 0x000fc400078ee000 */
[----:B------:R-:W-:-:S09]  /*0280*/  LOP3.LUT R12, R11, 0xc00, R0, 0xe0, !PT ;  /* 0x00000c000b0c7812 */ /* 0x000fd200078ee000 */
.L_x_26:
[----:B01----:R-:W-:Y:S01]  /*0290*/  SHF.R.U32.HI R11, RZ, 0x1, R7 ;  /* 0x00000001ff0b7819 */ /* 0x003fe20000011607 */
[----:B------:R-:W-:Y:S04]  /*02a0*/  BSSY.RECONVERGENT B0, `(.L_x_15) ;  /* 0x0000012000007945 */ /* 0x000fe80003800200 */
[----:B------:R-:W-:-:S05]  /*02b0*/  IMAD.MOV R15, RZ, RZ, -R11 ;  /* 0x000000ffff0f7224 */ /* 0x000fca00078e0a0b */
[----:B------:R-:W-:-:S05]  /*02c0*/  LOP3.LUT R13, R0, R15, RZ, 0xc0, !PT ;  /* 0x0000000f000d7212 */ /* 0x000fca00078ec0ff */
[----:B------:R-:W-:Y:S01]  /*02d0*/  IMAD R14, R13, 0x4, R4 ;  /* 0x000000040d0e7824 */ /* 0x000fe200078e0204 */
[----:B------:R-:W-:-:S03]  /*02e0*/  LOP3.LUT R13, R15, 0x400, R0, 0xe0, !PT ;  /* 0x000004000f0d7812 */ /* 0x000fc600078ee000 */
[----:B------:R-:W-:Y:S01]  /*02f0*/  IMAD R16, R11, 0x4, R14 ;  /* 0x000000040b107824 */ /* 0x000fe200078e020e */
[----:B------:R-:W-:Y:S01]  /*0300*/  LDS R17, [R14] ;  /* 0x000000000e117984 */ /* 0x000fe20000000800 */
[----:B------:R-:W-:-:S03]  /*0310*/  IMAD R20, R13, 0x4, R4 ;  /* 0x000000040d147824 */ /* 0x000fc600078e0204 */
[----:B------:R-:W0:Y:S01]  /*0320*/  LDS R18, [R16] ;  /* 0x0000000010127984 */ /* 0x000e220000000800 */
[----:B------:R-:W-:Y:S01]  /*0330*/  IMAD R13, R11, 0x4, R20 ;  /* 0x000000040b0d7824 */ /* 0x000fe200078e0214 */
[----:B0-----:R-:W-:-:S13]  /*0340*/  FSETP.LEU.OR P0, PT, R17, R18, P1 ;  /* 0x000000121100720b */ /* 0x001fda0000f0b400 */
[----:B------:R0:W-:Y:S04]  /*0350*/  @!P0 STS [R14], R18 ;  /* 0x000000120e008388 */ /* 0x0001e80000000800 */
[----:B------:R0:W-:Y:S01]  /*0360*/  @!P0 STS [R16], R17 ;  /* 0x0000001110008388 */ /* 0x0001e20000000800 */
[----:B------:R-:W-:Y:S05]  /*0370*/  @!P0 BRA `(.L_x_16) ;  /* 0x0000000000108947 */ /* 0x000fea0003800000 */
[----:B------:R-:W-:-:S04]  /*0380*/  ISETP.GE.AND P0, PT, R8, R9, PT ;  /* 0x000000090800720c */ /* 0x000fc80003f06270 */
[----:B------:R-:W-:-:S13]  /*0390*/  FSETP.GEU.OR P0, PT, R17, R18, !P0 ;  /* 0x000000121100720b */ /* 0x000fda000470e400 */
[----:B------:R1:W-:Y:S04]  /*03a0*/  @!P0 STS [R14], R18 ;  /* 0x000000120e008388 */ /* 0x0003e80000000800 */
[----:B------:R1:W-:Y:S02]  /*03b0*/  @!P0 STS [R16], R17 ;  /* 0x0000001110008388 */ /* 0x0003e40000000800 */
.L_x_16:
[----:B------:R-:W-:Y:S05]  /*03c0*/  BSYNC.RECONVERGENT B0 ;  /* 0x0000000000007941 */ /* 0x000fea0003800200 */
.L_x_15:
[----:B01----:R-:W-:Y:S01]  /*03d0*/  LDS R16, [R20+0x1000] ;  /* 0x0010000014107984 */ /* 0x003fe20000000800 */
[----:B------:R-:W-:Y:S01]  /*03e0*/  ISETP.GE.AND P0, PT, R6, R9, PT ;  /* 0x000000090600720c */ /* 0x000fe20003f06270 */
[----:B------:R-:W-:Y:S01]  /*03f0*/  BSSY.RECONVERGENT B0, `(.L_x_17) ;  /* 0x000000d000007945 */ /* 0x000fe20003800200 */
[----:B------:R-:W-:Y:S01]  /*0400*/  IMAD.MOV.U32 R14, RZ, RZ, R7 ;  /* 0x000000ffff0e7224 */ /* 0x000fe200078e0007 */
[----:B------:R-:W0:Y:S01]  /*0410*/  LDS R17, [R13+0x1000] ;  /* 0x001000000d117984 */ /* 0x000e220000000800 */
[----:B------:R-:W-:Y:S01]  /*0420*/  IMAD.MOV.U32 R7, RZ, RZ, R11 ;  /* 0x000000ffff077224 */ /* 0x000fe200078e000b */
[----:B0-----:R-:W-:-:S13]  /*0430*/  FSETP.GT.AND P2, PT, R16, R17, PT ;  /* 0x000000111000720b */ /* 0x001fda0003f44000 */
[----:B------:R-:W-:Y:S05]  /*0440*/  @!P0 BRA P2, `(.L_x_18) ;  /* 0x0000000000148947 */ /* 0x000fea0001000000 */
[----:B------:R-:W-:-:S13]  /*0450*/  FSETP.GEU.OR P0, PT, R16, R17, !P0 ;  /* 0x000000111000720b */ /* 0x000fda000470e400 */
[----:B------:R-:W-:Y:S05]  /*0460*/  @P0 BRA `(.L_x_19) ;  /* 0x0000000000140947 */ /* 0x000fea0003800000 */
[----:B------:R1:W-:Y:S04]  /*0470*/  STS [R20+0x1000], R17 ;  /* 0x0010001114007388 */ /* 0x0003e80000000800 */
[----:B------:R1:W-:Y:S01]  /*0480*/  STS [R13+0x1000], R16 ;  /* 0x001000100d007388 */ /* 0x0003e20000000800 */
[----:B------:R-:W-:Y:S05]  /*0490*/  BRA `(.L_x_19) ;  /* 0x0000000000087947 */ /* 0x000fea0003800000 */
.L_x_18:
[----:B------:R0:W-:Y:S04]  /*04a0*/  STS [R20+0x1000], R17 ;  /* 0x0010001114007388 */ /* 0x0001e80000000800 */
[----:B------:R0:W-:Y:S02]  /*04b0*/  STS [R13+0x1000], R16 ;  /* 0x001000100d007388 */ /* 0x0001e40000000800 */
.L_x_19:
[----:B------:R-:W-:Y:S05]  /*04c0*/  BSYNC.RECONVERGENT B0 ;  /* 0x0000000000007941 */ /* 0x000fea0003800200 */
.L_x_17:
[----:B01----:R-:W-:Y:S01]  /*04d0*/  LOP3.LUT R13, R15, 0x800, R0, 0xe0, !PT ;  /* 0x000008000f0d7812 */ /* 0x003fe200078ee000 */
[----:B------:R-:W-:Y:S01]  /*04e0*/  BSSY.RECONVERGENT B0, `(.L_x_20) ;  /* 0x000000f000007945 */ /* 0x000fe20003800200 */
[----:B------:R-:W-:-:S03]  /*04f0*/  ISETP.GE.AND P0, PT, R5, R9, PT ;  /* 0x000000090500720c */ /* 0x000fc60003f06270 */
[----:B------:R-:W-:-:S04]  /*0500*/  IMAD R16, R13, 0x4, R4 ;  /* 0x000000040d107824 */ /* 0x000fc800078e0204 */
[----:B------:R-:W-:Y:S01]  /*0510*/  IMAD R13, R11, 0x4, R16 ;  /* 0x000000040b0d7824 */ /* 0x000fe200078e0210 */
[----:B------:R-:W-:Y:S04]  /*0520*/  LDS R18, [R16+0x2000] ;  /* 0x0020000010127984 */ /* 0x000fe80000000800 */
[----:B------:R-:W0:Y:S02]  /*0530*/  LDS R17, [R13+0x2000] ;  /* 0x002000000d117984 */ /* 0x000e240000000800 */
[----:B0-----:R-:W-:-:S13]  /*0540*/  FSETP.GT.AND P2, PT, R18, R17, PT ;  /* 0x000000111200720b */ /* 0x001fda0003f44000 */
[----:B------:R-:W-:Y:S05]  /*0550*/  @!P0 BRA P2, `(.L_x_21) ;  /* 0x0000000000148947 */ /* 0x000fea0001000000 */
[----:B------:R-:W-:-:S13]  /*0560*/  FSETP.GEU.OR P0, PT, R18, R17, !P0 ;  /* 0x000000111200720b */ /* 0x000fda000470e400 */
[----:B------:R-:W-:Y:S05]  /*0570*/  @P0 BRA `(.L_x_22) ;  /* 0x0000000000140947 */ /* 0x000fea0003800000 */
[----:B------:R0:W-:Y:S04]  /*0580*/  STS [R16+0x2000], R17 ;  /* 0x0020001110007388 */ /* 0x0001e80000000800 */
[----:B------:R0:W-:Y:S01]  /*0590*/  STS [R13+0x2000], R18 ;  /* 0x002000120d007388 */ /* 0x0001e20000000800 */
[----:B------:R-:W-:Y:S05]  /*05a0*/  BRA `(.L_x_22) ;  /* 0x0000000000087947 */ /* 0x000fea0003800000 */
.L_x_21:
[----:B------:R1:W-:Y:S04]  /*05b0*/  STS [R16+0x2000], R17 ;  /* 0x0020001110007388 */ /* 0x0003e80000000800 */
[----:B------:R1:W-:Y:S02]  /*05c0*/  STS [R13+0x2000], R18 ;  /* 0x002000120d007388 */ /* 0x0003e40000000800 */
.L_x_22:
[----:B------:R-:W-:Y:S05]  /*05d0*/  BSYNC.RECONVERGENT B0 ;  /* 0x0000000000007941 */ /* 0x000fea0003800200 */
.L_x_20:
        /* <DEDUP_REMOVED lines=14> */
.L_x_24:
[----:B------:R0:W-:Y:S04]  /*06c0*/  STS [R16+0x3000], R13 ;  /* 0x0030000d10007388 */ /* 0x0001e80000000800 */
[----:B------:R0:W-:Y:S02]  /*06d0*/  STS [R11+0x3000], R18 ;  /* 0x003000120b007388 */ /* 0x0001e40000000800 */
.L_x_25:
[----:B------:R-:W-:Y:S05]  /*06e0*/  BSYNC.RECONVERGENT B0 ;  /* 0x0000000000007941 */ /* 0x000fea0003800200 */
.L_x_23:
[----:B------:R-:W-:Y:S01]  /*06f0*/  BAR.SYNC.DEFER_BLOCKING 0x0 ;  /* 0x0000000000007b1d */ /* 0x000fe20000010000 */
[----:B------:R-:W-:-:S13]  /*0700*/  ISETP.GT.U32.AND P0, PT, R14, 0x3, PT ;  /* 0x000000030e00780c */ /* 0x000fda0003f04070 */
[----:B------:R-:W-:Y:S05]  /*0710*/  @P0 BRA `(.L_x_26) ;  /* 0xfffffff800dc0947 */ /* 0x000fea000383ffff */
[----:B------:R-:W-:Y:S01]  /*0720*/  IMAD.SHL.U32 R10, R10, 0x2, RZ ;  /* 0x000000020a0a7824 */ /* 0x000fe200078e00ff */
[----:B------:R-:W-:Y:S06]  /*0730*/  BRA.U UP0, `(.L_x_27) ;  /* 0xfffffff900ac7547 */ /* 0x000fec000b83ffff */
[----:B------:R-:W-:-:S07]  /*0740*/  IMAD.MOV.U32 R5, RZ, RZ, 0x1000 ;  /* 0x00001000ff057424 */ /* 0x000fce00078e00ff */
.L_x_28:
[----:B------:R-:W-:-:S05]  /*0750*/  IMAD.MOV R9, RZ, RZ, -R5 ;  /* 0x000000ffff097224 */ /* 0x000fca00078e0a05 */
[----:B------:R-:W-:-:S05]  /*0760*/  LOP3.LUT R7, R0, R9, RZ, 0xc0, !PT ;  /* 0x0000000900077212 */ /* 0x000fca00078ec0ff */
[----:B------:R-:W-:Y:S01]  /*0770*/  IMAD R6, R7, 0x4, R4 ;  /* 0x0000000407067824 */ /* 0x000fe200078e0204 */
[----:B------:R-:W-:-:S03]  /*0780*/  LOP3.LUT R7, R9, 0x400, R0, 0xe0, !PT ;  /* 0x0000040009077812 */ /* 0x000fc600078ee000 */
[----:B------:R-:W-:Y:S01]  /*0790*/  IMAD R8, R5, 0x4, R6 ;  /* 0x0000000405087824 */ /* 0x000fe200078e0206 */
[----:B01----:R-:W-:Y:S01]  /*07a0*/  LDS R11, [R6] ;  /* 0x00000000060b7984 */ /* 0x003fe20000000800 */
[----:B------:R-:W-:Y:S01]  /*07b0*/  IMAD R12, R7, 0x4, R4 ;  /* 0x00000004070c7824 */ /* 0x000fe200078e0204 */
[----:B------:R-:W-:Y:S02]  /*07c0*/  LOP3.LUT R7, R9, 0x800, R0, 0xe0, !PT ;  /* 0x0000080009077812 */ /* 0x000fe400078ee000 */
[----:B------:R-:W0:Y:S01]  /*07d0*/  LDS R10, [R8] ;  /* 0x00000000080a7984 */ /* 0x000e220000000800 */
[----:B------:R-:W-:Y:S02]  /*07e0*/  IMAD R13, R5, 0x4, R12 ;  /* 0x00000004050d7824 */ /* 0x000fe400078e020c */
[----:B------:R-:W-:Y:S01]  /*07f0*/  IMAD R16, R7, 0x4, R4 ;  /* 0x0000000407107824 */ /* 0x000fe200078e0204 */
[----:B------:R-:W-:-:S03]  /*0800*/  LOP3.LUT R7, R9, 0xc00, R0, 0xe0, !PT ;  /* 0x00000c0009077812 */ /* 0x000fc600078ee000 */
[----:B------:R-:W-:Y:S01]  /*0810*/  IMAD R17, R5, 0x4, R16 ;  /* 0x0000000405117824 */ /* 0x000fe200078e0210 */
[----:B0-----:R-:W-:-:S13]  /*0820*/  FSETP.GT.AND P0, PT, R11, R10, PT ;  /* 0x0000000a0b00720b */ /* 0x001fda0003f04000 */
[----:B------:R0:W-:Y:S04]  /*0830*/  @P0 STS [R6], R10 ;  /* 0x0000000a06000388 */ /* 0x0001e80000000800 */
[----:B------:R-:W-:Y:S04]  /*0840*/  @P0 STS [R8], R11 ;  /* 0x0000000b08000388 */ /* 0x000fe80000000800 */
[----:B------:R-:W-:Y:S01]  /*0850*/  LDS R14, [R12+0x1000] ;  /* 0x001000000c0e7984 */ /* 0x000fe20000000800 */
[----:B0-----:R-:W-:-:S03]  /*0860*/  IMAD R6, R7, 0x4, R4 ;  /* 0x0000000407067824 */ /* 0x001fc600078e0204 */
[----:B------:R-:W0:Y:S01]  /*0870*/  LDS R15, [R13+0x1000] ;  /* 0x001000000d0f7984 */ /* 0x000e220000000800 */
[----:B------:R-:W-:Y:S01]  /*0880*/  IMAD R7, R5, 0x4, R6 ;  /* 0x0000000405077824 */ /* 0x000fe200078e0206 */
[----:B0-----:R-:W-:-:S13]  /*0890*/  FSETP.GT.AND P0, PT, R14, R15, PT ;  /* 0x0000000f0e00720b */ /* 0x001fda0003f04000 */
[----:B------:R-:W-:Y:S04]  /*08a0*/  @P0 STS [R12+0x1000], R15 ;  /* 0x0010000f0c000388 */ /* 0x000fe80000000800 */
[----:B------:R-:W-:Y:S04]  /*08b0*/  @P0 STS [R13+0x1000], R14 ;  /* 0x0010000e0d000388 */ /* 0x000fe80000000800 */
[----:B------:R-:W-:Y:S04]  /*08c0*/  LDS R18, [R16+0x2000] ;  /* 0x0020000010127984 */ /* 0x000fe80000000800 */
[----:B------:R-:W0:Y:S02]  /*08d0*/  LDS R19, [R17+0x2000] ;  /* 0x0020000011137984 */ /* 0x000e240000000800 */
[----:B0-----:R-:W-:-:S13]  /*08e0*/  FSETP.GT.AND P0, PT, R18, R19, PT ;  /* 0x000000131200720b */ /* 0x001fda0003f04000 */
[----:B------:R-:W-:Y:S04]  /*08f0*/  @P0 STS [R16+0x2000], R19 ;  /* 0x0020001310000388 */ /* 0x000fe80000000800 */
[----:B------:R-:W-:Y:S04]  /*0900*/  @P0 STS [R17+0x2000], R18 ;  /* 0x0020001211000388 */ /* 0x000fe80000000800 */
[----:B------:R-:W-:Y:S04]  /*0910*/  LDS R8, [R6+0x3000] ;  /* 0x0030000006087984 */ /* 0x000fe80000000800 */
[----:B------:R-:W0:Y:S02]  /*0920*/  LDS R9, [R7+0x3000] ;  /* 0x0030000007097984 */ /* 0x000e240000000800 */
[----:B0-----:R-:W-:-:S13]  /*0930*/  FSETP.GT.AND P0, PT, R8, R9, PT ;  /* 0x000000090800720b */ /* 0x001fda0003f04000 */
[----:B------:R2:W-:Y:S04]  /*0940*/  @P0 STS [R6+0x3000], R9 ;  /* 0x0030000906000388 */ /* 0x0005e80000000800 */
[----:B------:R2:W-:Y:S01]  /*0950*/  @P0 STS [R7+0x3000], R8 ;  /* 0x0030000807000388 */ /* 0x0005e20000000800 */
[----:B------:R-:W-:Y:S01]  /*0960*/  BAR.SYNC.DEFER_BLOCKING 0x0 ;  /* 0x0000000000007b1d */ /* 0x000fe20000010000 */
[----:B------:R-:W-:Y:S02]  /*0970*/  ISETP.GT.U32.AND P0, PT, R5, 0x1, PT ;  /* 0x000000010500780c */ /* 0x000fe40003f04070 */
[----:B------:R-:W-:-:S11]  /*0980*/  SHF.R.U32.HI R5, RZ, 0x1, R5 ;  /* 0x00000001ff057819 */ /* 0x000fd60000011605 */
[----:B--2---:R-:W-:Y:S05]  /*0990*/  @P0 BRA `(.L_x_28) ;  /* 0xfffffffc006c0947 */ /* 0x004fea000383ffff */
[----:B------:R-:W0:Y:S04]  /*09a0*/  LDS R5, [R4] ;  /* 0x0000000004057984 */ /* 0x000e280000000800 */
[----:B------:R-:W1:Y:S04]  /*09b0*/  LDS R7, [R4+0x1000] ;  /* 0x0010000004077984 */ /* 0x000e680000000800 */
[----:B------:R-:W2:Y:S04]  /*09c0*/  LDS R9, [R4+0x2000] ;  /* 0x0020000004097984 */ /* 0x000ea80000000800 */
[----:B------:R-:W3:Y:S04]  /*09d0*/  LDS R11, [R4+0x3000] ;  /* 0x00300000040b7984 */ /* 0x000ee80000000800 */
[----:B------:R-:W4:Y:S04]  /*09e0*/  LDS R13, [R4+0x4000] ;  /* 0x00400000040d7984 */ /* 0x000f280000000800 */
[----:B------:R-:W5:Y:S04]  /*09f0*/  LDS R15, [R4+0x5000] ;  /* 0x00500000040f7984 */ /* 0x000f680000000800 */
[----:B------:R-:W5:Y:S04]  /*0a00*/  LDS R17, [R4+0x6000] ;  /* 0x0060000004117984 */ /* 0x000f680000000800 */
[----:B------:R-:W5:Y:S04]  /*0a10*/  LDS R19, [R4+0x7000] ;  /* 0x0070000004137984 */ /* 0x000f680000000800 */
[----:B0-----:R-:W-:Y:S04]  /*0a20*/  STG.E desc[UR6][R2.64], R5 ;  /* 0x0000000502007986 */ /* 0x001fe8000c101906 */
[----:B-1----:R-:W-:Y:S04]  /*0a30*/  STG.E desc[UR6][R2.64+0x1000], R7 ;  /* 0x0010000702007986 */ /* 0x002fe8000c101906 */
[----:B--2---:R-:W-:Y:S04]  /*0a40*/  STG.E desc[UR6][R2.64+0x2000], R9 ;  /* 0x0020000902007986 */ /* 0x004fe8000c101906 */
[----:B---3--:R-:W-:Y:S04]  /*0a50*/  STG.E desc[UR6][R2.64+0x3000], R11 ;  /* 0x0030000b02007986 */ /* 0x008fe8000c101906 */
[----:B----4-:R-:W-:Y:S04]  /*0a60*/  STG.E desc[UR6][R2.64+0x4000], R13 ;  /* 0x0040000d02007986 */ /* 0x010fe8000c101906 */
[----:B-----5:R-:W-:Y:S04]  /*0a70*/  STG.E desc[UR6][R2.64+0x5000], R15 ;  /* 0x0050000f02007986 */ /* 0x020fe8000c101906 */
[----:B------:R-:W-:Y:S04]  /*0a80*/  STG.E desc[UR6][R2.64+0x6000], R17 ;  /* 0x0060001102007986 */ /* 0x000fe8000c101906 */
[----:B------:R-:W-:Y:S01]  /*0a90*/  STG.E desc[UR6][R2.64+0x7000], R19 ;  /* 0x0070001302007986 */ /* 0x000fe2000c101906 */
[----:B------:R-:W-:Y:S05]  /*0aa0*/  EXIT ;  /* 0x000000000000794d */ /* 0x000fea0003800000 */
.L_x_29:
        /* <DEDUP_REMOVED lines=13> */
.L_x_33:


//--------------------- .text._Z17computeBoxForwardPfii --------------------------
	.section	.text._Z17computeBoxForwardPfii,"ax",@progbits
	.align	128
        .global         _Z17computeBoxForwardPfii
        .type           _Z17computeBoxForwardPfii,@function
        .size           _Z17computeBoxForwardPfii,(.L_x_34 - _Z17computeBoxForwardPfii)
        .other          _Z17computeBoxForwardPfii,@"STO_CUDA_ENTRY STV_DEFAULT"
_Z17computeBoxForwardPfii:
.text._Z17computeBoxForwardPfii:
[----:B------:R-:W-:Y:S08]  /*0000*/  LDC R1, c[0x0][0x37c] ;  /* 0x0000df00ff017b82 */ /* 0x000ff00000000800 */
[----:B------:R-:W0:Y:S01]  /*0010*/  LDC R9, c[0x0][0x38c] ;  /* 0x0000e300ff097b82 */ /* 0x000e220000000800 */
[----:B------:R-:W1:Y:S07]  /*0020*/  S2R R0, SR_TID.X ;  /* 0x0000000000007919 */ /* 0x000e6e0000002100 */
[----:B------:R-:W1:Y:S08]  /*0030*/  S2UR UR4, SR_CTAID.X ;  /* 0x00000000000479c3 */ /* 0x000e700000002500 */
[----:B------:R-:W1:Y:S01]  /*0040*/  LDC R5, c[0x0][0x360] ;  /* 0x0000d800ff057b82 */ /* 0x000e620000000800 */
[----:B0-----:R-:W-:-:S04]  /*0050*/  IABS R7, R9 ;  /* 0x0000000900077213 */ /* 0x001fc80000000000 */
[----:B------:R-:W0:Y:S01]  /*0060*/  I2F.RP R4, R7 ;  /* 0x0000000700047306 */ /* 0x000e220000209400 */
[----:B-1----:R-:W-:Y:S01]  /*0070*/  IMAD R0, R5, UR4, R0 ;  /* 0x0000000405007c24 */ /* 0x002fe2000f8e0200 */
[----:B------:R-:W1:Y:S06]  /*0080*/  LDCU.64 UR4, c[0x0][0x358] ;  /* 0x00006b00ff0477ac */ /* 0x000e6c0008000a00 */
[----:B0-----:R-:W0:Y:S01]  /*0090*/  MUFU.RCP R4, R4 ;  /* 0x0000000400047308 */ /* 0x001e220000001000 */
[----:B------:R-:W-:Y:S01]  /*00a0*/  ISETP.GE.AND P2, PT, R0, RZ, PT ;  /* 0x000000ff0000720c */ /* 0x000fe20003f46270 */
[----:B0-----:R-:W-:Y:S01]  /*00b0*/  VIADD R2, R4, 0xffffffe ;  /* 0x0ffffffe04027836 */ /* 0x001fe20000000000 */
[----:B------:R-:W-:-:S05]  /*00c0*/  IABS R4, R0 ;  /* 0x0000000000047213 */ /* 0x000fca0000000000 */
[----:B------:R0:W2:Y:S02]  /*00d0*/  F2I.FTZ.U32.TRUNC.NTZ R3, R2 ;  /* 0x0000000200037305 */ /* 0x0000a4000021f000 */
[----:B0-----:R-:W-:Y:S01]  /*00e0*/  IMAD.MOV.U32 R2, RZ, RZ, RZ ;  /* 0x000000ffff027224 */ /* 0x001fe200078e00ff */
[----:B--2---:R-:W-:-:S05]  /*00f0*/  IADD3 R6, PT, PT, RZ, -R3, RZ ;  /* 0x80000003ff067210 */ /* 0x004fca0007ffe0ff */
[----:B------:R-:W-:-:S04]  /*0100*/  IMAD R5, R6, R7, RZ ;  /* 0x0000000706057224 */ /* 0x000fc800078e02ff */
[----:B------:R-:W-:-:S06]  /*0110*/  IMAD.HI.U32 R3, R3, R5, R2 ;  /* 0x0000000503037227 */ /* 0x000fcc00078e0002 */
[----:B------:R-:W-:-:S05]  /*0120*/  IMAD.HI.U32 R3, R3, R4, RZ ;  /* 0x0000000403037227 */ /* 0x000fca00078e00ff */
[----:B------:R-:W-:-:S05]  /*0130*/  IADD3 R3, PT, PT, -R3, RZ, RZ ;  /* 0x000000ff03037210 */ /* 0x000fca0007ffe1ff */
[C---:B------:R-:W-:Y:S02]  /*0140*/  IMAD R4, R7.reuse, R3, R4 ;  /* 0x0000000307047224 */ /* 0x040fe400078e0204 */
[----:B------:R-:W0:Y:S03]  /*0150*/  LDC.64 R2, c[0x0][0x380] ;  /* 0x0000e000ff027b82 */ /* 0x000e260000000a00 */
[----:B------:R-:W-:-:S13]  /*0160*/  ISETP.GT.U32.AND P0, PT, R7, R4, PT ;  /* 0x000000040700720c */ /* 0x000fda0003f04070 */
[----:B------:R-:W-:Y:S01]  /*0170*/  @!P0 IMAD.IADD R4, R4, 0x1, -R7 ;  /* 0x0000000104048824 */ /* 0x000fe200078e0a07 */
[----:B------:R-:W-:-:S04]  /*0180*/  ISETP.NE.AND P0, PT, R9, RZ, PT ;  /* 0x000000ff0900720c */ /* 0x000fc80003f05270 */
[----:B------:R-:W-:-:S13]  /*0190*/  ISETP.GT.U32.AND P1, PT, R7, R4, PT ;  /* 0x000000040700720c */ /* 0x000fda0003f24070 */
[----:B------:R-:W-:-:S05]  /*01a0*/  @!P1 IADD3 R4, PT, PT, R4, -R7, RZ ;  /* 0x8000000704049210 */ /* 0x000fca0007ffe0ff */
[----:B------:R-:W-:Y:S01]  /*01b0*/  @!P2 IMAD.MOV R4, RZ, RZ, -R4 ;  /* 0x000000ffff04a224 */ /* 0x000fe200078e0a04 */
[----:B------:R-:W-:-:S04]  /*01c0*/  @!P0 LOP3.LUT R4, RZ, R9, RZ, 0x33, !PT ;  /* 0x00000009ff048212 */ /* 0x000fc800078e33ff */
[----:B------:R-:W-:-:S05]  /*01d0*/  IADD3 R5, PT, PT, R0, R0, -R4 ;  /* 0x0000000000057210 */ /* 0x000fca0007ffe804 */
[----:B0-----:R-:W-:-:S05]  /*01e0*/  IMAD.WIDE R2, R5, 0x4, R2 ;  /* 0x0000000405027825 */ /* 0x001fca00078e0202 */
[----:B-1----:R-:W2:Y:S01]  /*01f0*/  LDG.E R7, desc[UR4][R2.64] ;  /* 0x0000000402077981 */ /* 0x002ea2000c1e1900 */
[----:B------:R-:W-:-:S05]  /*0200*/  IMAD.WIDE R4, R9, 0x4, R2 ;  /* 0x0000000409047825 */ /* 0x000fca00078e0202 */
[----:B------:R-:W2:Y:S02]  /*0210*/  LDG.E R0, desc[UR4][R4.64] ;  /* 0x0000000404007981 */ /* 0x000ea4000c1e1900 */
[----:B--2---:R-:W-:-:S13]  /*0220*/  FSETP.GT.AND P0, PT, R7, R0, PT ;  /* 0x000000000700720b */ /* 0x004fda0003f04000 */
[----:B------:R-:W-:Y:S05]  /*0230*/  @!P0 EXIT ;  /* 0x000000000000894d */ /* 0x000fea0003800000 */
[----:B------:R-:W-:Y:S04]  /*0240*/  STG.E desc[UR4][R2.64], R0 ;  /* 0x0000000002007986 */ /* 0x000fe8000c101904 */
[----:B------:R-:W-:Y:S01]  /*0250*/  STG.E desc[UR4][R4.64], R7 ;  /* 0x0000000704007986 */ /* 0x000fe2000c101904 */
[----:B------:R-:W-:Y:S05]  /*0260*/  EXIT ;  /* 0x000000000000794d */ /* 0x000fea0003800000 */
.L_x_30:
        /* <DEDUP_REMOVED lines=9> */
.L_x_34:


//--------------------- .text._Z10computeBoxPfii  --------------------------
	.section	.text._Z10computeBoxPfii,"ax",@progbits
	.align	128
        .global         _Z10computeBoxPfii
        .type           _Z10computeBoxPfii,@function
        .size           _Z10computeBoxPfii,(.L_x_35 - _Z10computeBoxPfii)
        .other          _Z10computeBoxPfii,@"STO_CUDA_ENTRY STV_DEFAULT"
_Z10computeBoxPfii:
.text._Z10computeBoxPfii:
[----:B------:R-:W-:Y:S08]  /*0000*/  LDC R1, c[0x0][0x37c] ;  /* 0x0000df00ff017b82 */ /* 0x000ff00000000800 */
[----:B------:R-:W0:Y:S01]  /*0010*/  LDC R7, c[0x0][0x38c] ;  /* 0x0000e300ff077b82 */ /* 0x000e220000000800 */
[----:B------:R-:W1:Y:S07]  /*0020*/  S2R R4, SR_TID.X ;  /* 0x0000000000047919 */ /* 0x000e6e0000002100 */
[----:B------:R-:W1:Y:S08]  /*0030*/  S2UR UR4, SR_CTAID.X ;  /* 0x00000000000479c3 */ /* 0x000e700000002500 */
[----:B------:R-:W1:Y:S01]  /*0040*/  LDC R5, c[0x0][0x360] ;  /* 0x0000d800ff057b82 */ /* 0x000e620000000800 */
[----:B0-----:R-:W-:-:S07]  /*0050*/  IABS R6, R7 ;  /* 0x0000000700067213 */ /* 0x001fce0000000000 */
[----:B------:R-:W0:Y:S01]  /*0060*/  LDC R10, c[0x0][0x388] ;  /* 0x0000e200ff0a7b82 */ /* 0x000e220000000800 */
[----:B------:R-:W-:Y:S01]  /*0070*/  ISETP.NE.AND P1, PT, R7, RZ, PT ;  /* 0x000000ff0700720c */ /* 0x000fe20003f25270 */
[----:B------:R-:W2:Y:S01]  /*0080*/  I2F.RP R0, R6 ;  /* 0x0000000600007306 */ /* 0x000ea20000209400 */
[----:B-1----:R-:W-:Y:S01]  /*0090*/  IMAD R4, R5, UR4, R4 ;  /* 0x0000000405047c24 */ /* 0x002fe2000f8e0204 */
[----:B------:R-:W1:Y:S06]  /*00a0*/  LDCU.64 UR4, c[0x0][0x358] ;  /* 0x00006b00ff0477ac */ /* 0x000e6c0008000a00 */
[----:B--2---:R-:W2:Y:S02]  /*00b0*/  MUFU.RCP R0, R0 ;  /* 0x0000000000007308 */ /* 0x004ea40000001000 */
[----:B--2---:R-:W-:Y:S01]  /*00c0*/  VIADD R2, R0, 0xffffffe ;  /* 0x0ffffffe00027836 */ /* 0x004fe20000000000 */
[----:B------:R-:W-:-:S05]  /*00d0*/  IABS R0, R4 ;  /* 0x0000000400007213 */ /* 0x000fca0000000000 */
[----:B------:R2:W3:Y:S02]  /*00e0*/  F2I.FTZ.U32.TRUNC.NTZ R3, R2 ;  /* 0x0000000200037305 */ /* 0x0004e4000021f000 */
[----:B--2---:R-:W-:Y:S02]  /*00f0*/  IMAD.MOV.U32 R2, RZ, RZ, RZ ;  /* 0x000000ffff027224 */ /* 0x004fe400078e00ff */
[----:B---3--:R-:W-:-:S04]  /*0100*/  IMAD.MOV R9, RZ, RZ, -R3 ;  /* 0x000000ffff097224 */ /* 0x008fc800078e0a03 */
[----:B------:R-:W-:-:S04]  /*0110*/  IMAD R5, R9, R6, RZ ;  /* 0x0000000609057224 */ /* 0x000fc800078e02ff */
[----:B------:R-:W-:-:S06]  /*0120*/  IMAD.HI.U32 R3, R3, R5, R2 ;  /* 0x0000000503037227 */ /* 0x000fcc00078e0002 */
[----:B------:R-:W-:-:S05]  /*0130*/  IMAD.HI.U32 R3, R3, R0, RZ ;  /* 0x0000000003037227 */ /* 0x000fca00078e00ff */
[----:B------:R-:W-:-:S05]  /*0140*/  IADD3 R3, PT, PT, -R3, RZ, RZ ;  /* 0x000000ff03037210 */ /* 0x000fca0007ffe1ff */
[C---:B------:R-:W-:Y:S02]  /*0150*/  IMAD R5, R6.reuse, R3, R0 ;  /* 0x0000000306057224 */ /* 0x040fe400078e0200 */
[----:B------:R-:W2:Y:S03]  /*0160*/  LDC.64 R2, c[0x0][0x380] ;  /* 0x0000e000ff027b82 */ /* 0x000ea60000000a00 */
[----:B------:R-:W-:-:S13]  /*0170*/  ISETP.GT.U32.AND P0, PT, R6, R5, PT ;  /* 0x000000050600720c */ /* 0x000fda0003f04070 */
[----:B------:R-:W-:Y:S01]  /*0180*/  @!P0 IMAD.IADD R5, R5, 0x1, -R6 ;  /* 0x0000000105058824 */ /* 0x000fe200078e0a06 */
[----:B------:R-:W-:-:S04]  /*0190*/  ISETP.GE.AND P0, PT, R4, RZ, PT ;  /* 0x000000ff0400720c */ /* 0x000fc80003f06270 */
[----:B------:R-:W-:-:S13]  /*01a0*/  ISETP.GT.U32.AND P2, PT, R6, R5, PT ;  /* 0x000000050600720c */ /* 0x000fda0003f44070 */
[----:B------:R-:W-:-:S05]  /*01b0*/  @!P2 IMAD.IADD R5, R5, 0x1, -R6 ;  /* 0x000000010505a824 */ /* 0x000fca00078e0a06 */
[----:B------:R-:W-:Y:S02]  /*01c0*/  @!P0 IADD3 R5, PT, PT, -R5, RZ, RZ ;  /* 0x000000ff05058210 */ /* 0x000fe40007ffe1ff */
[----:B------:R-:W-:-:S04]  /*01d0*/  @!P1 LOP3.LUT R5, RZ, R7, RZ, 0x33, !PT ;  /* 0x00000007ff059212 */ /* 0x000fc800078e33ff */
[----:B------:R-:W-:-:S05]  /*01e0*/  IADD3 R5, PT, PT, R4, R4, -R5 ;  /* 0x0000000404057210 */ /* 0x000fca0007ffe805 */
[----:B--2---:R-:W-:-:S05]  /*01f0*/  IMAD.WIDE R2, R5, 0x4, R2 ;  /* 0x0000000405027825 */ /* 0x004fca00078e0202 */
[----:B-1----:R-:W2:Y:S01]  /*0200*/  LDG.E R13, desc[UR4][R2.64] ;  /* 0x00000004020d7981 */ /* 0x002ea2000c1e1900 */
[----:B------:R-:W-:-:S05]  /*0210*/  IMAD.WIDE R4, R7, 0x4, R2 ;  /* 0x0000000407047825 */ /* 0x000fca00078e0202 */
[----:B------:R-:W2:Y:S01]  /*0220*/  LDG.E R12, desc[UR4][R4.64] ;  /* 0x00000004040c7981 */ /* 0x000ea2000c1e1900 */
[----:B0-----:R-:W-:-:S04]  /*0230*/  IABS R9, R10 ;  /* 0x0000000a00097213 */ /* 0x001fc80000000000 */
[----:B------:R-:W0:Y:S08]  /*0240*/  I2F.RP R8, R9 ;  /* 0x0000000900087306 */ /* 0x000e300000209400 */
[----:B0-----:R-:W0:Y:S02]  /*0250*/  MUFU.RCP R8, R8 ;  /* 0x0000000800087308 */ /* 0x001e240000001000 */
[----:B0-----:R-:W-:-:S06]  /*0260*/  VIADD R6, R8, 0xffffffe ;  /* 0x0ffffffe08067836 */ /* 0x001fcc0000000000 */
[----:B------:R0:W1:Y:S02]  /*0270*/  F2I.FTZ.U32.TRUNC.NTZ R7, R6 ;  /* 0x0000000600077305 */ /* 0x000064000021f000 */
[----:B0-----:R-:W-:Y:S02]  /*0280*/  HFMA2 R6, -RZ, RZ, 0, 0 ;  /* 0x00000000ff067431 */ /* 0x001fe400000001ff */
[----:B-1----:R-:W-:-:S04]  /*0290*/  IMAD.MOV R14, RZ, RZ, -R7 ;  /* 0x000000ffff0e7224 */ /* 0x002fc800078e0a07 */
[----:B------:R-:W-:-:S04]  /*02a0*/  IMAD R11, R14, R9, RZ ;  /* 0x000000090e0b7224 */ /* 0x000fc800078e02ff */
[----:B------:R-:W-:-:S06]  /*02b0*/  IMAD.HI.U32 R7, R7, R11, R6 ;  /* 0x0000000b07077227 */ /* 0x000fcc00078e0006 */
[----:B------:R-:W-:-:S04]  /*02c0*/  IMAD.HI.U32 R7, R7, R0, RZ ;  /* 0x0000000007077227 */ /* 0x000fc800078e00ff */
[----:B------:R-:W-:-:S04]  /*02d0*/  IMAD.MOV R7, RZ, RZ, -R7 ;  /* 0x000000ffff077224 */ /* 0x000fc800078e0a07 */
[----:B------:R-:W-:-:S05]  /*02e0*/  IMAD R0, R9, R7, R0 ;  /* 0x0000000709007224 */ /* 0x000fca00078e0200 */
[----:B------:R-:W-:-:S13]  /*02f0*/  ISETP.GT.U32.AND P1, PT, R9, R0, PT ;  /* 0x000000000900720c */ /* 0x000fda0003f24070 */
[----:B------:R-:W-:-:S05]  /*0300*/  @!P1 IMAD.IADD R0, R0, 0x1, -R9 ;  /* 0x0000000100009824 */ /* 0x000fca00078e0a09 */
[----:B------:R-:W-:Y:S02]  /*0310*/  ISETP.GT.U32.AND P2, PT, R9, R0, PT ;  /* 0x000000000900720c */ /* 0x000fe40003f44070 */
[----:B------:R-:W-:-:S11]  /*0320*/  ISETP.NE.AND P1, PT, R10, RZ, PT ;  /* 0x000000ff0a00720c */ /* 0x000fd60003f25270 */
[----:B------:R-:W-:-:S05]  /*0330*/  @!P2 IADD3 R0, PT, PT, R0, -R9, RZ ;  /* 0x800000090000a210 */ /* 0x000fca0007ffe0ff */
[----:B------:R-:W-:Y:S01]  /*0340*/  IMAD.MOV.U32 R7, RZ, RZ, R0 ;  /* 0x000000ffff077224 */ /* 0x000fe200078e0000 */
[----:B------:R-:W-:-:S04]  /*0350*/  LEA.HI R0, R10, R10, RZ, 0x1 ;  /* 0x0000000a0a007211 */ /* 0x000fc800078f08ff */
[----:B------:R-:W-:Y:S02]  /*0360*/  @!P0 IADD3 R7, PT, PT, -R7, RZ, RZ ;  /* 0x000000ff07078210 */ /* 0x000fe40007ffe1ff */
[----:B------:R-:W-:Y:S02]  /*0370*/  @!P1 LOP3.LUT R7, RZ, R10, RZ, 0x33, !PT ;  /* 0x0000000aff079212 */ /* 0x000fe400078e33ff */
[----:B------:R-:W-:Y:S02]  /*0380*/  SHF.R.S32.HI R0, RZ, 0x1, R0 ;  /* 0x00000001ff007819 */ /* 0x000fe40000011400 */
[----:B--2---:R-:W-:-:S04]  /*0390*/  FSETP.GT.AND P0, PT, R13, R12, PT ;  /* 0x0000000c0d00720b */ /* 0x004fc80003f04000 */
[----:B------:R-:W-:-:S13]  /*03a0*/  ISETP.GE.OR P0, PT, R7, R0, !P0 ;  /* 0x000000000700720c */ /* 0x000fda0004706670 */
[----:B------:R0:W-:Y:S04]  /*03b0*/  @!P0 STG.E desc[UR4][R2.64], R12 ;  /* 0x0000000c02008986 */ /* 0x0001e8000c101904 */
[----:B------:R0:W-:Y:S01]  /*03c0*/  @!P0 STG.E desc[UR4][R4.64], R13 ;  /* 0x0000000d04008986 */ /* 0x0001e2000c101904 */
[----:B------:R-:W-:Y:S05]  /*03d0*/  @!P0 EXIT ;  /* 0x000000000000894d */ /* 0x000fea0003800000 */
[----:B------:R-:W-:-:S04]  /*03e0*/  FSETP.GEU.AND P0, PT, R13, R12, PT ;  /* 0x0000000c0d00720b */ /* 0x000fc80003f0e000 */
[----:B------:R-:W-:-:S13]  /*03f0*/  ISETP.LT.OR P0, PT, R7, R0, P0 ;  /* 0x000000000700720c */ /* 0x000fda0000701670 */
[----:B------:R-:W-:Y:S05]  /*0400*/  @P0 EXIT ;  /* 0x000000000000094d */ /* 0x000fea0003800000 */
[----:B------:R-:W-:Y:S04]  /*0410*/  STG.E desc[UR4][R2.64], R12 ;  /* 0x0000000c02007986 */ /* 0x000fe8000c101904 */
[----:B------:R-:W-:Y:S01]  /*0420*/  STG.E desc[UR4][R4.64], R13 ;  /* 0x0000000d04007986 */ /* 0x000fe2000c101904 */
[----:B------:R-:W-:Y:S05]  /*0430*/  EXIT ;  /* 0x000000000000794d */ /* 0x000fea0003800000 */
.L_x_31:
        /* <DEDUP_REMOVED lines=12> */
.L_x_35:


//--------------------- .nv.shared._Z23bitonicSharedMergeLeapsPfii --------------------------
	.section	.nv.shared._Z23bitonicSharedMergeLeapsPfii,"aw",@nobits
	.sectionflags	@""
	.align	4
.nv.shared._Z23bitonicSharedMergeLeapsPfii:
	.zero		33792


//--------------------- .nv.shared.reserved.0     --------------------------
	.section	.nv.shared.reserved.0,"aw",@nobits
	.weak		__nv_reservedSMEM_offset_0_alias
	.size		__nv_reservedSMEM_offset_0_alias, 0, 64
	.other		__nv_reservedSMEM_offset_0_alias,@"STO_CUDA_RESERVED_SHARED STV_DEFAULT"
__nv_reservedSMEM_offset_0_alias:
	.zero		0
	.zero		64


//--------------------- .nv.shared._Z17bitonicSharedSortPf --------------------------
	.section	.nv.shared._Z17bitonicSharedSortPf,"aw",@nobits
	.sectionflags	@""
	.align	4
.nv.shared._Z17bitonicSharedSortPf:
	.zero		33792


//--------------------- .nv.constant0._Z23bitonicSharedMergeLeapsPfii --------------------------
	.section	.nv.constant0._Z23bitonicSharedMergeLeapsPfii,"a",@progbits
	.sectionflags	@""
	.align	4
.nv.constant0._Z23bitonicSharedMergeLeapsPfii:
	.zero		912


//--------------------- .nv.constant0._Z17bitonicSharedSortPf --------------------------
	.section	.nv.constant0._Z17bitonicSharedSortPf,"a",@progbits
	.sectionflags	@""
	.align	4
.nv.constant0._Z17bitonicSharedSortPf:
	.zero		904


//--------------------- .nv.constant0._Z17computeBoxForwardPfii --------------------------
	.section	.nv.constant0._Z17computeBoxForwardPfii,"a",@progbits
	.sectionflags	@""
	.align	4
.nv.constant0._Z17computeBoxForwardPfii:
	.zero		912


//--------------------- .nv.constant0._Z10computeBoxPfii --------------------------
	.section	.nv.constant0._Z10computeBoxPfii,"a",@progbits
	.sectionflags	@""
	.align	4
.nv.constant0._Z10computeBoxPfii:
	.zero		912


//--------------------- SYMBOLS --------------------------

	.type		.nv.reservedSmem.offset0,@object
	.size		.nv.reservedSmem.offset0,0x4
	.type		.nv.reservedSmem.cap,@object
	.size		.nv.reservedSmem.cap,0x4
